	.target	sm_90a

	.elftype	@"ET_EXEC"


//--------------------- .note.nv.tkinfo           --------------------------
	.section	.note.nv.tkinfo,"",@"SHT_NOTE"
	.sectionflags	@"SHF_NOTE_NV_TKINFO"
	.tkinfo
        /*0018*/ 	.word	0x00000002
        /*0030*/ 	.string	""
        /*0030*/ 	.string	"ptxas"
        /*0030*/ 	.string	"Cuda compilation tools, release 13.0, V13.0.88"
        /*0030*/ 	.string	"Build cuda_13.0.r13.0/compiler.36424714_0"
        /*0030*/ 	.string	"-arch sm_90a -m 64 "



//--------------------- .note.nv.cuinfo           --------------------------
	.section	.note.nv.cuinfo,"",@"SHT_NOTE"
	.sectionflags	@"SHF_NOTE_NV_CUINFO"
        /*0018*/ 	.short	0x0002
        /*001a*/ 	.short	0x005a
        /*001c*/ 	.short	0x0082
	.zero		2


//--------------------- .nv.info                  --------------------------
	.section	.nv.info,"",@"SHT_CUDA_INFO"
	.align	4


	//----- nvinfo : EIATTR_REGCOUNT
	.align		4
        /*0000*/ 	.byte	0x04, 0x2f
        /*0002*/ 	.short	(.L_15 - .L_14)
	.align		4
.L_14:
        /*0004*/ 	.word	index@(_ZN7cutlass13device_kernelINS_4gemm6kernel13GemmUniversalIN4cute5tupleIJiiiiEEENS1_10collective13CollectiveMmaINS1_34MainloopSm90TmaGmmaWarpSpecializedILi7ENS5_IJNS4_1CILi2EEENSA_ILi1EEESC_EEENS1_35KernelTmaWarpSpecializedCooperativeEEENS5_IJNSA_ILi256EEENSA_ILi224EEENSA_ILi32EEEEEENS_6half_tENS5_IJlSC_lEEESK_SL_NS4_8TiledMMAINS4_8MMA_AtomIJNS4_4SM904GMMA25MMA_64x32x16_F32F16F16_SSILNSP_5MajorE0ELSR_0ELNSP_7ScaleInE1ELSS_1EEEEEENS4_6LayoutISD_NS5_IJSC_NSA_ILi0EEESW_EEEEENS5_IJNS4_10UnderscoreESZ_SZ_EEEEENS4_13SM90_TMA_LOADENS4_14ComposedLayoutINS4_7SwizzleILi2ELi4ELi3EEENS4_18smem_ptr_flag_bitsILi16EEENSV_INS5_IJNSA_ILi8EEESI_EEENS5_IJSI_SC_EEEEEEEvNS4_8identityENS4_23SM90_TMA_LOAD_MULTICASTES1C_vS1D_EENS_8epilogue10collective6detail29Sm90TmaWarpSpecializedAdapterINS1H_15DefaultEpilogueISK_SL_SL_NS1G_6thread17LinearCombinationISK_Li1EffLNS1L_9ScaleType4KindE0ELNS_15FloatRoundStyleE2ESK_EENS1_15EpilogueDefaultEEEEEvvEEEEvNT_6ParamsE)
        /*0008*/ 	.word	0x000000a8


	//----- nvinfo : EIATTR_FRAME_SIZE
	.align		4
.L_15:
        /*000c*/ 	.byte	0x04, 0x11
        /*000e*/ 	.short	(.L_17 - .L_16)
	.align		4
.L_16:
        /*0010*/ 	.word	index@(_ZN7cutlass13device_kernelINS_4gemm6kernel13GemmUniversalIN4cute5tupleIJiiiiEEENS1_10collective13CollectiveMmaINS1_34MainloopSm90TmaGmmaWarpSpecializedILi7ENS5_IJNS4_1CILi2EEENSA_ILi1EEESC_EEENS1_35KernelTmaWarpSpecializedCooperativeEEENS5_IJNSA_ILi256EEENSA_ILi224EEENSA_ILi32EEEEEENS_6half_tENS5_IJlSC_lEEESK_SL_NS4_8TiledMMAINS4_8MMA_AtomIJNS4_4SM904GMMA25MMA_64x32x16_F32F16F16_SSILNSP_5MajorE0ELSR_0ELNSP_7ScaleInE1ELSS_1EEEEEENS4_6LayoutISD_NS5_IJSC_NSA_ILi0EEESW_EEEEENS5_IJNS4_10UnderscoreESZ_SZ_EEEEENS4_13SM90_TMA_LOADENS4_14ComposedLayoutINS4_7SwizzleILi2ELi4ELi3EEENS4_18smem_ptr_flag_bitsILi16EEENSV_INS5_IJNSA_ILi8EEESI_EEENS5_IJSI_SC_EEEEEEEvNS4_8identityENS4_23SM90_TMA_LOAD_MULTICASTES1C_vS1D_EENS_8epilogue10collective6detail29Sm90TmaWarpSpecializedAdapterINS1H_15DefaultEpilogueISK_SL_SL_NS1G_6thread17LinearCombinationISK_Li1EffLNS1L_9ScaleType4KindE0ELNS_15FloatRoundStyleE2ESK_EENS1_15EpilogueDefaultEEEEEvvEEEEvNT_6ParamsE)
        /*0014*/ 	.word	0x000000d8


	//----- nvinfo : EIATTR_MIN_STACK_SIZE
	.align		4
.L_17:
        /*0018*/ 	.byte	0x04, 0x12
        /*001a*/ 	.short	(.L_19 - .L_18)
	.align		4
.L_18:
        /*001c*/ 	.word	index@(_ZN7cutlass13device_kernelINS_4gemm6kernel13GemmUniversalIN4cute5tupleIJiiiiEEENS1_10collective13CollectiveMmaINS1_34MainloopSm90TmaGmmaWarpSpecializedILi7ENS5_IJNS4_1CILi2EEENSA_ILi1EEESC_EEENS1_35KernelTmaWarpSpecializedCooperativeEEENS5_IJNSA_ILi256EEENSA_ILi224EEENSA_ILi32EEEEEENS_6half_tENS5_IJlSC_lEEESK_SL_NS4_8TiledMMAINS4_8MMA_AtomIJNS4_4SM904GMMA25MMA_64x32x16_F32F16F16_SSILNSP_5MajorE0ELSR_0ELNSP_7ScaleInE1ELSS_1EEEEEENS4_6LayoutISD_NS5_IJSC_NSA_ILi0EEESW_EEEEENS5_IJNS4_10UnderscoreESZ_SZ_EEEEENS4_13SM90_TMA_LOADENS4_14ComposedLayoutINS4_7SwizzleILi2ELi4ELi3EEENS4_18smem_ptr_flag_bitsILi16EEENSV_INS5_IJNSA_ILi8EEESI_EEENS5_IJSI_SC_EEEEEEEvNS4_8identityENS4_23SM90_TMA_LOAD_MULTICASTES1C_vS1D_EENS_8epilogue10collective6detail29Sm90TmaWarpSpecializedAdapterINS1H_15DefaultEpilogueISK_SL_SL_NS1G_6thread17LinearCombinationISK_Li1EffLNS1L_9ScaleType4KindE0ELNS_15FloatRoundStyleE2ESK_EENS1_15EpilogueDefaultEEEEEvvEEEEvNT_6ParamsE)
        /*0020*/ 	.word	0x000000d8
.L_19:


//--------------------- .nv.compat                --------------------------
	.section	.nv.compat,"",@"SHT_CUDA_COMPAT_INFO"
	.align	4
        /*0000*/ 	.byte	0x02, 0x09, 0x01, 0x00, 0x02, 0x02, 0x04, 0x00, 0x02, 0x05, 0x05, 0x00, 0x03, 0x07, 0x01, 0x01
        /*0010*/ 	.byte	0x02, 0x03, 0x01, 0x00, 0x02, 0x06, 0x01, 0x00, 0x04, 0x0b, 0x08, 0x00, 0x00, 0x00, 0x00, 0x00
        /*0020*/ 	.byte	0x00, 0x00, 0x00, 0x00


//--------------------- .nv.info._ZN7cutlass13device_kernelINS_4gemm6kernel13GemmUniversalIN4cute5tupleIJiiiiEEENS1_10collective13CollectiveMmaINS1_34MainloopSm90TmaGmmaWarpSpecializedILi7ENS5_IJNS4_1CILi2EEENSA_ILi1EEESC_EEENS1_35KernelTmaWarpSpecializedCooperativeEEENS5_IJNSA_ILi256EEENSA_ILi224EEENSA_ILi32EEEEEENS_6half_tENS5_IJlSC_lEEESK_SL_NS4_8TiledMMAINS4_8MMA_AtomIJNS4_4SM904GMMA25MMA_64x32x16_F32F16F16_SSILNSP_5MajorE0ELSR_0ELNSP_7ScaleInE1ELSS_1EEEEEENS4_6LayoutISD_NS5_IJSC_NSA_ILi0EEESW_EEEEENS5_IJNS4_10UnderscoreESZ_SZ_EEEEENS4_13SM90_TMA_LOADENS4_14ComposedLayoutINS4_7SwizzleILi2ELi4ELi3EEENS4_18smem_ptr_flag_bitsILi16EEENSV_INS5_IJNSA_ILi8EEESI_EEENS5_IJSI_SC_EEEEEEEvNS4_8identityENS4_23SM90_TMA_LOAD_MULTICASTES1C_vS1D_EENS_8epilogue10collective6detail29Sm90TmaWarpSpecializedAdapterINS1H_15DefaultEpilogueISK_SL_SL_NS1G_6thread17LinearCombinationISK_Li1EffLNS1L_9ScaleType4KindE0ELNS_15FloatRoundStyleE2ESK_EENS1_15EpilogueDefaultEEEEEvvEEEEvNT_6ParamsE --------------------------
	.section	.nv.info._ZN7cutlass13device_kernelINS_4gemm6kernel13GemmUniversalIN4cute5tupleIJiiiiEEENS1_10collective13CollectiveMmaINS1_34MainloopSm90TmaGmmaWarpSpecializedILi7ENS5_IJNS4_1CILi2EEENSA_ILi1EEESC_EEENS1_35KernelTmaWarpSpecializedCooperativeEEENS5_IJNSA_ILi256EEENSA_ILi224EEENSA_ILi32EEEEEENS_6half_tENS5_IJlSC_lEEESK_SL_NS4_8TiledMMAINS4_8MMA_AtomIJNS4_4SM904GMMA25MMA_64x32x16_F32F16F16_SSILNSP_5MajorE0ELSR_0ELNSP_7ScaleInE1ELSS_1EEEEEENS4_6LayoutISD_NS5_IJSC_NSA_ILi0EEESW_EEEEENS5_IJNS4_10UnderscoreESZ_SZ_EEEEENS4_13SM90_TMA_LOADENS4_14ComposedLayoutINS4_7SwizzleILi2ELi4ELi3EEENS4_18smem_ptr_flag_bitsILi16EEENSV_INS5_IJNSA_ILi8EEESI_EEENS5_IJSI_SC_EEEEEEEvNS4_8identityENS4_23SM90_TMA_LOAD_MULTICASTES1C_vS1D_EENS_8epilogue10collective6detail29Sm90TmaWarpSpecializedAdapterINS1H_15DefaultEpilogueISK_SL_SL_NS1G_6thread17LinearCombinationISK_Li1EffLNS1L_9ScaleType4KindE0ELNS_15FloatRoundStyleE2ESK_EENS1_15EpilogueDefaultEEEEEvvEEEEvNT_6ParamsE,"",@"SHT_CUDA_INFO"
	.sectionflags	@""
	.align	4


	//----- nvinfo : EIATTR_CUDA_API_VERSION
	.align		4
        /*0000*/ 	.byte	0x04, 0x37
        /*0002*/ 	.short	(.L_21 - .L_20)
.L_20:
        /*0004*/ 	.word	0x00000082


	//----- nvinfo : EIATTR_KPARAM_INFO
	.align		4
.L_21:
        /*0008*/ 	.byte	0x04, 0x17
        /*000a*/ 	.short	(.L_23 - .L_22)
.L_22:
        /*000c*/ 	.word	0x00000000
        /*0010*/ 	.short	0x0000
        /*0012*/ 	.short	0x0070
        /*0014*/ 	.byte	0x00, 0xf0, 0x01, 0x10


	//----- nvinfo : EIATTR_SPARSE_MMA_MASK
	.align		4
.L_23:
        /*0018*/ 	.byte	0x03, 0x50
        /*001a*/ 	.short	0x0000


	//----- nvinfo : EIATTR_MAXREG_COUNT
	.align		4
        /*001c*/ 	.byte	0x03, 0x1b
        /*001e*/ 	.short	0x00a8


	//----- nvinfo : EIATTR_NUM_BARRIERS
	.align		4
        /*0020*/ 	.byte	0x02, 0x4c
        /*0022*/ 	.byte	0x01
	.zero		1


	//----- nvinfo : EIATTR_EXTERNS
	.align		4
        /*0024*/ 	.byte	0x04, 0x0f
        /*0026*/ 	.short	(.L_25 - .L_24)


	//   ....[0]....
	.align		4
.L_24:
        /*0028*/ 	.word	index@(__assertfail)


	//----- nvinfo : EIATTR_ANNOTATIONS
	.align		4
.L_25:
        /*002c*/ 	.byte	0x04, 0x55
        /*002e*/ 	.short	(.L_27 - .L_26)


	//   ....[0]....
.L_26:
        /*0030*/ 	.word	0x00000001
        /*0034*/ 	.byte	0x50, 0x0a, 0x00, 0x00, 0x01, 0x00, 0x00, 0x00, 0x70, 0x0a, 0x00, 0x00, 0x01, 0x00, 0x00, 0x00
        /* <DEDUP_REMOVED lines=77> */
        /*0514*/ 	.byte	0x20, 0x30, 0x01, 0x00, 0x01, 0x00, 0x00, 0x00, 0x40, 0x30, 0x01, 0x00


	//----- nvinfo : EIATTR_MERCURY_ISA_VERSION
	.align		4
.L_27:
        /*0520*/ 	.byte	0x03, 0x5f
        /*0522*/ 	.short	0x0101


	//----- nvinfo : EIATTR_INT_WARP_WIDE_INSTR_OFFSETS
	.align		4
        /*0524*/ 	.byte	0x04, 0x31
        /*0526*/ 	.short	(.L_29 - .L_28)


	//   ....[0]....
.L_28:
        /*0528*/ 	.word	0x000005e0


	//   ....[1]....
        /*052c*/ 	.word	0x000005f0


	//   ....[2]....
        /*0530*/ 	.word	0x00000770


	//----- nvinfo : EIATTR_COOP_GROUP_MASK_REGIDS
	.align		4
.L_29:
        /*0534*/ 	.byte	0x04, 0x29
        /*0536*/ 	.short	(.L_31 - .L_30)


	//   ....[0]....
.L_30:
        /*0538*/ 	.word	0xffffffff


	//   ....[1]....
        /*053c*/ 	.word	0xffffffff


	//   ....[2]....
        /*0540*/ 	.word	0xffffffff


	//   ....[3]....
        /*0544*/ 	.word	0xffffffff


	//   ....[4]....
        /*0548*/ 	.word	0xffffffff


	//   ....[5]....
        /*054c*/ 	.word	0xffffffff


	//----- nvinfo : EIATTR_COOP_GROUP_INSTR_OFFSETS
	.align		4
.L_31:
        /*0550*/ 	.byte	0x04, 0x28
        /*0552*/ 	.short	(.L_33 - .L_32)


	//   ....[0]....
.L_32:
        /*0554*/ 	.word	0x00000070


	//   ....[1]....
        /*0558*/ 	.word	0x00000080


	//   ....[2]....
        /*055c*/ 	.word	0x000001a0


	//   ....[3]....
        /*0560*/ 	.word	0x00000430


	//   ....[4]....
        /*0564*/ 	.word	0x000008a0


	//   ....[5]....
        /*0568*/ 	.word	0x00001470


	//----- nvinfo : EIATTR_REG_RECONFIG
	.align		4
.L_33:
        /*056c*/ 	.byte	0x01, 0x54
	.zero		2


	//----- nvinfo : EIATTR_SYSCALL_OFFSETS
	.align		4
        /*0570*/ 	.byte	0x04, 0x46
        /*0572*/ 	.short	(.L_35 - .L_34)


	//   ....[0]....
.L_34:
        /*0574*/ 	.word	0x00001620


	//----- nvinfo : EIATTR_MBARRIER_INSTR_OFFSETS
	.align		4
.L_35:
        /*0578*/ 	.byte	0x04, 0x39
        /*057a*/ 	.short	(.L_37 - .L_36)


	//   ....[0]....
.L_36:
        /*057c*/ 	.word	0x00000320
        /*0580*/ 	.word	0x000000ff
        /*0584*/ 	.word	0x00000000
        /*0588*/ 	.short	0x0100
        /*058a*/ 	.byte	0x08
	.zero		1


	//   ....[1]....
        /*058c*/ 	.word	0x00000330
        /*0590*/ 	.word	0x000000ff
        /*0594*/ 	.word	0x00000038
        /*0598*/ 	.short	0x0100
        /*059a*/ 	.byte	0x08
	.zero		1


	//   ....[2]....
        /*059c*/ 	.word	0x00000340
        /*05a0*/ 	.word	0x000000ff
        /*05a4*/ 	.word	0x00000008
        /*05a8*/ 	.short	0x0100
        /*05aa*/ 	.byte	0x08
	.zero		1


	//   ....[3]....
        /*05ac*/ 	.word	0x00000350
        /*05b0*/ 	.word	0x000000ff
        /*05b4*/ 	.word	0x00000040
        /*05b8*/ 	.short	0x0100
        /*05ba*/ 	.byte	0x08
	.zero		1


	//   ....[4]....
        /*05bc*/ 	.word	0x00000360
        /*05c0*/ 	.word	0x000000ff
        /*05c4*/ 	.word	0x00000010
        /*05c8*/ 	.short	0x0100
        /*05ca*/ 	.byte	0x08
	.zero		1


	//   ....[5]....
        /*05cc*/ 	.word	0x00000370
        /*05d0*/ 	.word	0x000000ff
        /*05d4*/ 	.word	0x00000048
        /*05d8*/ 	.short	0x0100
        /*05da*/ 	.byte	0x08
	.zero		1


	//   ....[6]....
        /*05dc*/ 	.word	0x00000380
        /*05e0*/ 	.word	0x000000ff
        /*05e4*/ 	.word	0x00000018
        /*05e8*/ 	.short	0x0100
        /*05ea*/ 	.byte	0x08
	.zero		1


	//   ....[7]....
        /*05ec*/ 	.word	0x00000390
        /*05f0*/ 	.word	0x000000ff
        /*05f4*/ 	.word	0x00000050
        /*05f8*/ 	.short	0x0100
        /*05fa*/ 	.byte	0x08
	.zero		1


	//   ....[8]....
        /*05fc*/ 	.word	0x000003a0
        /*0600*/ 	.word	0x000000ff
        /*0604*/ 	.word	0x00000020
        /*0608*/ 	.short	0x0100
        /*060a*/ 	.byte	0x08
	.zero		1


	//   ....[9]....
        /*060c*/ 	.word	0x000003b0
        /*0610*/ 	.word	0x000000ff
        /*0614*/ 	.word	0x00000058
        /*0618*/ 	.short	0x0100
        /*061a*/ 	.byte	0x08
	.zero		1


	//   ....[10]....
        /*061c*/ 	.word	0x000003c0
        /*0620*/ 	.word	0x000000ff
        /*0624*/ 	.word	0x00000028
        /*0628*/ 	.short	0x0100
        /*062a*/ 	.byte	0x08
	.zero		1


	//   ....[11]....
        /*062c*/ 	.word	0x000003d0
        /*0630*/ 	.word	0x000000ff
        /*0634*/ 	.word	0x00000060
        /*0638*/ 	.short	0x0100
        /*063a*/ 	.byte	0x08
	.zero		1


	//   ....[12]....
        /*063c*/ 	.word	0x000003e0
        /*0640*/ 	.word	0x000000ff
        /*0644*/ 	.word	0x00000030
        /*0648*/ 	.short	0x0100
        /*064a*/ 	.byte	0x08
	.zero		1


	//   ....[13]....
        /*064c*/ 	.word	0x000003f0
        /*0650*/ 	.word	0x000000ff
        /*0654*/ 	.word	0x00000068
        /*0658*/ 	.short	0x0100
        /*065a*/ 	.byte	0x08
	.zero		1


	//   ....[14]....
        /*065c*/ 	.word	0x000007d0
        /*0660*/ 	.word	0x000000ff
        /*0664*/ 	.word	0x00000080
        /*0668*/ 	.short	0x0100
        /*066a*/ 	.byte	0x06
	.zero		1


	//   ....[15]....
        /*066c*/ 	.word	0x00000810
        /*0670*/ 	.word	0x000000ff
        /*0674*/ 	.word	0x00000088
        /*0678*/ 	.short	0x0100
        /*067a*/ 	.byte	0x06
	.zero		1


	//   ....[16]....
        /*067c*/ 	.word	0x000016c0
        /*0680*/ 	.word	0x00000003
        /*0684*/ 	.word	0x00000000
        /*0688*/ 	.short	0x010a
        /*068a*/ 	.byte	0x3f
	.zero		1


	//   ....[17]....
        /*068c*/ 	.word	0x00001700
        /*0690*/ 	.word	0x00000003
        /*0694*/ 	.word	0x00000000
        /*0698*/ 	.short	0x010a
        /*069a*/ 	.byte	0x3f
	.zero		1


	//   ....[18]....
        /*069c*/ 	.word	0x00002710
        /*06a0*/ 	.word	0x000000ff
        /*06a4*/ 	.word	0x00000000
        /*06a8*/ 	.short	0x010a
        /*06aa*/ 	.byte	0x04
	.zero		1


	//   ....[19]....
        /*06ac*/ 	.word	0x00002750
        /*06b0*/ 	.word	0x000000ff
        /*06b4*/ 	.word	0x00000000
        /*06b8*/ 	.short	0x010a
        /*06ba*/ 	.byte	0x04
	.zero		1


	//   ....[20]....
        /*06bc*/ 	.word	0x000037b0
        /*06c0*/ 	.word	0x00000004
        /*06c4*/ 	.word	0x00000000
        /*06c8*/ 	.short	0x0101
        /*06ca*/ 	.byte	0x3f
	.zero		1


	//   ....[21]....
        /*06cc*/ 	.word	0x000039b0
        /*06d0*/ 	.word	0x00000004
        /*06d4*/ 	.word	0x00000000
        /*06d8*/ 	.short	0x0101
        /*06da*/ 	.byte	0x3f
	.zero		1


	//   ....[22]....
        /*06dc*/ 	.word	0x00012b80
        /*06e0*/ 	.word	0x00000007
        /*06e4*/ 	.word	0x00000038
        /*06e8*/ 	.short	0x010a
        /*06ea*/ 	.byte	0x3f
	.zero		1


	//   ....[23]....
        /*06ec*/ 	.word	0x00012f50
        /*06f0*/ 	.word	0x00000003
        /*06f4*/ 	.word	0x00000088
        /*06f8*/ 	.short	0x0101
        /*06fa*/ 	.byte	0x3f
	.zero		1


	//   ....[24]....
        /*06fc*/ 	.word	0x00013740
        /*0700*/ 	.word	0x00000005
        /*0704*/ 	.word	0x00000000
        /*0708*/ 	.short	0x010a
        /*070a*/ 	.byte	0x3f
	.zero		1


	//   ....[25]....
        /*070c*/ 	.word	0x000137d0
        /*0710*/ 	.word	0x00000007
        /*0714*/ 	.word	0x00000000
        /*0718*/ 	.short	0x010a
        /*071a*/ 	.byte	0x3f
	.zero		1


	//   ....[26]....
        /*071c*/ 	.word	0x00013860
        /*0720*/ 	.word	0x00000007
        /*0724*/ 	.word	0x00000000
        /*0728*/ 	.short	0x010a
        /*072a*/ 	.byte	0x3f
	.zero		1


	//   ....[27]....
        /*072c*/ 	.word	0x000138f0
        /*0730*/ 	.word	0x00000007
        /*0734*/ 	.word	0x00000000
        /*0738*/ 	.short	0x010a
        /*073a*/ 	.byte	0x3f
	.zero		1


	//   ....[28]....
        /*073c*/ 	.word	0x00013980
        /*0740*/ 	.word	0x00000007
        /*0744*/ 	.word	0x00000000
        /*0748*/ 	.short	0x010a
        /*074a*/ 	.byte	0x3f
	.zero		1


	//   ....[29]....
        /*074c*/ 	.word	0x00013a10
        /*0750*/ 	.word	0x00000007
        /*0754*/ 	.word	0x00000000
        /*0758*/ 	.short	0x010a
        /*075a*/ 	.byte	0x3f
	.zero		1


	//   ....[30]....
        /*075c*/ 	.word	0x00013aa0
        /*0760*/ 	.word	0x00000003
        /*0764*/ 	.word	0x00000000
        /*0768*/ 	.short	0x010a
        /*076a*/ 	.byte	0x3f
	.zero		1


	//   ....[31]....
        /*076c*/ 	.word	0x00013b00
        /*0770*/ 	.word	0x00000003
        /*0774*/ 	.word	0x00000000
        /*0778*/ 	.short	0x010a
        /*077a*/ 	.byte	0x3f
	.zero		1


	//   ....[32]....
        /*077c*/ 	.word	0x00013b60
        /*0780*/ 	.word	0x00000007
        /*0784*/ 	.word	0x00000000
        /*0788*/ 	.short	0x010a
        /*078a*/ 	.byte	0x3f
	.zero		1


	//   ....[33]....
        /*078c*/ 	.word	0x00013c30
        /*0790*/ 	.word	0x00000007
        /*0794*/ 	.word	0x00000038
        /*0798*/ 	.short	0x010a
        /*079a*/ 	.byte	0x3f
	.zero		1


	//   ....[34]....
        /*079c*/ 	.word	0x00013d00
        /*07a0*/ 	.word	0x00000005
        /*07a4*/ 	.word	0x00000000
        /*07a8*/ 	.short	0x010a
        /*07aa*/ 	.byte	0x3f
	.zero		1


	//   ....[35]....
        /*07ac*/ 	.word	0x00013d50
        /*07b0*/ 	.word	0x00000007
        /*07b4*/ 	.word	0x00000000
        /*07b8*/ 	.short	0x010a
        /*07ba*/ 	.byte	0x3f
	.zero		1


	//   ....[36]....
        /*07bc*/ 	.word	0x00013da0
        /*07c0*/ 	.word	0x00000007
        /*07c4*/ 	.word	0x00000000
        /*07c8*/ 	.short	0x010a
        /*07ca*/ 	.byte	0x3f
	.zero		1


	//   ....[37]....
        /*07cc*/ 	.word	0x00013df0
        /*07d0*/ 	.word	0x00000007
        /*07d4*/ 	.word	0x00000000
        /*07d8*/ 	.short	0x010a
        /*07da*/ 	.byte	0x3f
	.zero		1


	//   ....[38]....
        /*07dc*/ 	.word	0x00013e40
        /*07e0*/ 	.word	0x00000007
        /*07e4*/ 	.word	0x00000000
        /*07e8*/ 	.short	0x010a
        /*07ea*/ 	.byte	0x3f
	.zero		1


	//   ....[39]....
        /*07ec*/ 	.word	0x00013e90
        /*07f0*/ 	.word	0x00000007
        /*07f4*/ 	.word	0x00000000
        /*07f8*/ 	.short	0x010a
        /*07fa*/ 	.byte	0x3f
	.zero		1


	//----- nvinfo : EIATTR_NUM_MBARRIERS
	.align		4
.L_37:
        /*07fc*/ 	.byte	0x03, 0x38
        /*07fe*/ 	.short	0x0010


	//----- nvinfo : EIATTR_EXIT_INSTR_OFFSETS
	.align		4
        /*0800*/ 	.byte	0x04, 0x1c
        /*0802*/ 	.short	(.L_39 - .L_38)


	//   ....[0]....
.L_38:
        /*0804*/ 	.word	0x00000b00


	//   ....[1]....
        /*0808*/ 	.word	0x00001390


	//   ....[2]....
        /*080c*/ 	.word	0x000121f0


	//   ....[3]....
        /*0810*/ 	.word	0x00012810


	//   ....[4]....
        /*0814*/ 	.word	0x00013af0


	//----- nvinfo : EIATTR_MAX_THREADS
	.align		4
.L_39:
        /*0818*/ 	.byte	0x04, 0x05
        /*081a*/ 	.short	(.L_41 - .L_40)
.L_40:
        /*081c*/ 	.word	0x00000180
        /*0820*/ 	.word	0x00000001
        /*0824*/ 	.word	0x00000001


	//----- nvinfo : EIATTR_CRS_STACK_SIZE
	.align		4
.L_41:
        /*0828*/ 	.byte	0x04, 0x1e
        /*082a*/ 	.short	(.L_43 - .L_42)
.L_42:
        /*082c*/ 	.word	0x00000000


	//----- nvinfo : EIATTR_CBANK_PARAM_SIZE
	.align		4
.L_43:
        /*0830*/ 	.byte	0x03, 0x19
        /*0832*/ 	.short	0x0470


	//----- nvinfo : EIATTR_PARAM_CBANK
	.align		4
        /*0834*/ 	.byte	0x04, 0x0a
        /*0836*/ 	.short	(.L_45 - .L_44)
	.align		4
.L_44:
        /*0838*/ 	.word	index@(.nv.constant0._ZN7cutlass13device_kernelINS_4gemm6kernel13GemmUniversalIN4cute5tupleIJiiiiEEENS1_10collective13CollectiveMmaINS1_34MainloopSm90TmaGmmaWarpSpecializedILi7ENS5_IJNS4_1CILi2EEENSA_ILi1EEESC_EEENS1_35KernelTmaWarpSpecializedCooperativeEEENS5_IJNSA_ILi256EEENSA_ILi224EEENSA_ILi32EEEEEENS_6half_tENS5_IJlSC_lEEESK_SL_NS4_8TiledMMAINS4_8MMA_AtomIJNS4_4SM904GMMA25MMA_64x32x16_F32F16F16_SSILNSP_5MajorE0ELSR_0ELNSP_7ScaleInE1ELSS_1EEEEEENS4_6LayoutISD_NS5_IJSC_NSA_ILi0EEESW_EEEEENS5_IJNS4_10UnderscoreESZ_SZ_EEEEENS4_13SM90_TMA_LOADENS4_14ComposedLayoutINS4_7SwizzleILi2ELi4ELi3EEENS4_18smem_ptr_flag_bitsILi16EEENSV_INS5_IJNSA_ILi8EEESI_EEENS5_IJSI_SC_EEEEEEEvNS4_8identityENS4_23SM90_TMA_LOAD_MULTICASTES1C_vS1D_EENS_8epilogue10collective6detail29Sm90TmaWarpSpecializedAdapterINS1H_15DefaultEpilogueISK_SL_SL_NS1G_6thread17LinearCombinationISK_Li1EffLNS1L_9ScaleType4KindE0ELNS_15FloatRoundStyleE2ESK_EENS1_15EpilogueDefaultEEEEEvvEEEEvNT_6ParamsE)
        /*083c*/ 	.short	0x0210
        /*083e*/ 	.short	0x0470


	//----- nvinfo : EIATTR_SW_WAR
	.align		4
.L_45:
        /*0840*/ 	.byte	0x04, 0x36
        /*0842*/ 	.short	(.L_47 - .L_46)
.L_46:
        /*0844*/ 	.word	0x00000008
.L_47:


//--------------------- .nv.callgraph             --------------------------
	.section	.nv.callgraph,"",@"SHT_CUDA_CALLGRAPH"
	.align	4
	.sectionentsize	8
	.align		4
        /*0000*/ 	.word	0x00000000
	.align		4
        /*0004*/ 	.word	0xffffffff
	.align		4
        /*0008*/ 	.word	index@(_ZN7cutlass13device_kernelINS_4gemm6kernel13GemmUniversalIN4cute5tupleIJiiiiEEENS1_10collective13CollectiveMmaINS1_34MainloopSm90TmaGmmaWarpSpecializedILi7ENS5_IJNS4_1CILi2EEENSA_ILi1EEESC_EEENS1_35KernelTmaWarpSpecializedCooperativeEEENS5_IJNSA_ILi256EEENSA_ILi224EEENSA_ILi32EEEEEENS_6half_tENS5_IJlSC_lEEESK_SL_NS4_8TiledMMAINS4_8MMA_AtomIJNS4_4SM904GMMA25MMA_64x32x16_F32F16F16_SSILNSP_5MajorE0ELSR_0ELNSP_7ScaleInE1ELSS_1EEEEEENS4_6LayoutISD_NS5_IJSC_NSA_ILi0EEESW_EEEEENS5_IJNS4_10UnderscoreESZ_SZ_EEEEENS4_13SM90_TMA_LOADENS4_14ComposedLayoutINS4_7SwizzleILi2ELi4ELi3EEENS4_18smem_ptr_flag_bitsILi16EEENSV_INS5_IJNSA_ILi8EEESI_EEENS5_IJSI_SC_EEEEEEEvNS4_8identityENS4_23SM90_TMA_LOAD_MULTICASTES1C_vS1D_EENS_8epilogue10collective6detail29Sm90TmaWarpSpecializedAdapterINS1H_15DefaultEpilogueISK_SL_SL_NS1G_6thread17LinearCombinationISK_Li1EffLNS1L_9ScaleType4KindE0ELNS_15FloatRoundStyleE2ESK_EENS1_15EpilogueDefaultEEEEEvvEEEEvNT_6ParamsE)
	.align		4
        /*000c*/ 	.word	index@(__assertfail)
	.align		4
        /*0010*/ 	.word	0x00000000
	.align		4
        /*0014*/ 	.word	0xfffffffe
	.align		4
        /*0018*/ 	.word	0x00000000
	.align		4
        /*001c*/ 	.word	0xfffffffd
	.align		4
        /*0020*/ 	.word	0x00000000
	.align		4
        /*0024*/ 	.word	0xfffffffc


//--------------------- .nv.constant4             --------------------------
	.section	.nv.constant4,"a",@progbits
	.align	8
	.align		8
.nv.constant4:
        /*0000*/ 	.dword	__assertfail
	.align		8
        /*0008*/ 	.dword	__unnamed_1
	.align		8
        /*0010*/ 	.dword	_ZN39_INTERNAL_11dd1506_4_k_cu_5584e350_37574cuda3std3__45__cpo5beginE
	.align		8
        /*0018*/ 	.dword	_ZN39_INTERNAL_11dd1506_4_k_cu_5584e350_37574cuda3std3__45__cpo3endE
	.align		8
        /*0020*/ 	.dword	_ZN39_INTERNAL_11dd1506_4_k_cu_5584e350_37574cuda3std3__45__cpo6cbeginE
	.align		8
        /*0028*/ 	.dword	_ZN39_INTERNAL_11dd1506_4_k_cu_5584e350_37574cuda3std3__45__cpo4cendE
	.align		8
        /*0030*/ 	.dword	_ZN39_INTERNAL_11dd1506_4_k_cu_5584e350_37574cuda3std3__441_GLOBAL__N__11dd1506_4_k_cu_5584e350_37576ignoreE
	.align		8
        /*0038*/ 	.dword	_ZN39_INTERNAL_11dd1506_4_k_cu_5584e350_37574cuda3std3__419piecewise_constructE
	.align		8
        /*0040*/ 	.dword	_ZN39_INTERNAL_11dd1506_4_k_cu_5584e350_37574cuda3std3__48in_placeE
	.align		8
        /*0048*/ 	.dword	_ZN39_INTERNAL_11dd1506_4_k_cu_5584e350_37574cuda3std6ranges3__45__cpo4swapE
	.align		8
        /*0050*/ 	.dword	_ZN39_INTERNAL_11dd1506_4_k_cu_5584e350_37574cuda3std6ranges3__45__cpo9iter_moveE
	.align		8
        /*0058*/ 	.dword	_ZN39_INTERNAL_11dd1506_4_k_cu_5584e350_37574cute7productE
	.align		8
        /*0060*/ 	.dword	_ZN39_INTERNAL_11dd1506_4_k_cu_5584e350_37574cute1_E
	.align		8
        /*0068*/ 	.dword	$str$22
	.align		8
        /*0070*/ 	.dword	$str$23


//--------------------- .text._ZN7cutlass13device_kernelINS_4gemm6kernel13GemmUniversalIN4cute5tupleIJiiiiEEENS1_10collective13CollectiveMmaINS1_34MainloopSm90TmaGmmaWarpSpecializedILi7ENS5_IJNS4_1CILi2EEENSA_ILi1EEESC_EEENS1_35KernelTmaWarpSpecializedCooperativeEEENS5_IJNSA_ILi256EEENSA_ILi224EEENSA_ILi32EEEEEENS_6half_tENS5_IJlSC_lEEESK_SL_NS4_8TiledMMAINS4_8MMA_AtomIJNS4_4SM904GMMA25MMA_64x32x16_F32F16F16_SSILNSP_5MajorE0ELSR_0ELNSP_7ScaleInE1ELSS_1EEEEEENS4_6LayoutISD_NS5_IJSC_NSA_ILi0EEESW_EEEEENS5_IJNS4_10UnderscoreESZ_SZ_EEEEENS4_13SM90_TMA_LOADENS4_14ComposedLayoutINS4_7SwizzleILi2ELi4ELi3EEENS4_18smem_ptr_flag_bitsILi16EEENSV_INS5_IJNSA_ILi8EEESI_EEENS5_IJSI_SC_EEEEEEEvNS4_8identityENS4_23SM90_TMA_LOAD_MULTICASTES1C_vS1D_EENS_8epilogue10collective6detail29Sm90TmaWarpSpecializedAdapterINS1H_15DefaultEpilogueISK_SL_SL_NS1G_6thread17LinearCombinationISK_Li1EffLNS1L_9ScaleType4KindE0ELNS_15FloatRoundStyleE2ESK_EENS1_15EpilogueDefaultEEEEEvvEEEEvNT_6ParamsE --------------------------
	.section	.text._ZN7cutlass13device_kernelINS_4gemm6kernel13GemmUniversalIN4cute5tupleIJiiiiEEENS1_10collective13CollectiveMmaINS1_34MainloopSm90TmaGmmaWarpSpecializedILi7ENS5_IJNS4_1CILi2EEENSA_ILi1EEESC_EEENS1_35KernelTmaWarpSpecializedCooperativeEEENS5_IJNSA_ILi256EEENSA_ILi224EEENSA_ILi32EEEEEENS_6half_tENS5_IJlSC_lEEESK_SL_NS4_8TiledMMAINS4_8MMA_AtomIJNS4_4SM904GMMA25MMA_64x32x16_F32F16F16_SSILNSP_5MajorE0ELSR_0ELNSP_7ScaleInE1ELSS_1EEEEEENS4_6LayoutISD_NS5_IJSC_NSA_ILi0EEESW_EEEEENS5_IJNS4_10UnderscoreESZ_SZ_EEEEENS4_13SM90_TMA_LOADENS4_14ComposedLayoutINS4_7SwizzleILi2ELi4ELi3EEENS4_18smem_ptr_flag_bitsILi16EEENSV_INS5_IJNSA_ILi8EEESI_EEENS5_IJSI_SC_EEEEEEEvNS4_8identityENS4_23SM90_TMA_LOAD_MULTICASTES1C_vS1D_EENS_8epilogue10collective6detail29Sm90TmaWarpSpecializedAdapterINS1H_15DefaultEpilogueISK_SL_SL_NS1G_6thread17LinearCombinationISK_Li1EffLNS1L_9ScaleType4KindE0ELNS_15FloatRoundStyleE2ESK_EENS1_15EpilogueDefaultEEEEEvvEEEEvNT_6ParamsE,"ax",@progbits
	.align	128
.text._ZN7cutlass13device_kernelINS_4gemm6kernel13GemmUniversalIN4cute5tupleIJiiiiEEENS1_10collective13CollectiveMmaINS1_34MainloopSm90TmaGmmaWarpSpecializedILi7ENS5_IJNS4_1CILi2EEENSA_ILi1EEESC_EEENS1_35KernelTmaWarpSpecializedCooperativeEEENS5_IJNSA_ILi256EEENSA_ILi224EEENSA_ILi32EEEEEENS_6half_tENS5_IJlSC_lEEESK_SL_NS4_8TiledMMAINS4_8MMA_AtomIJNS4_4SM904GMMA25MMA_64x32x16_F32F16F16_SSILNSP_5MajorE0ELSR_0ELNSP_7ScaleInE1ELSS_1EEEEEENS4_6LayoutISD_NS5_IJSC_NSA_ILi0EEESW_EEEEENS5_IJNS4_10UnderscoreESZ_SZ_EEEEENS4_13SM90_TMA_LOADENS4_14ComposedLayoutINS4_7SwizzleILi2ELi4ELi3EEENS4_18smem_ptr_flag_bitsILi16EEENSV_INS5_IJNSA_ILi8EEESI_EEENS5_IJSI_SC_EEEEEEEvNS4_8identityENS4_23SM90_TMA_LOAD_MULTICASTES1C_vS1D_EENS_8epilogue10collective6detail29Sm90TmaWarpSpecializedAdapterINS1H_15DefaultEpilogueISK_SL_SL_NS1G_6thread17LinearCombinationISK_Li1EffLNS1L_9ScaleType4KindE0ELNS_15FloatRoundStyleE2ESK_EENS1_15EpilogueDefaultEEEEEvvEEEEvNT_6ParamsE:
        .type           _ZN7cutlass13device_kernelINS_4gemm6kernel13GemmUniversalIN4cute5tupleIJiiiiEEENS1_10collective13CollectiveMmaINS1_34MainloopSm90TmaGmmaWarpSpecializedILi7ENS5_IJNS4_1CILi2EEENSA_ILi1EEESC_EEENS1_35KernelTmaWarpSpecializedCooperativeEEENS5_IJNSA_ILi256EEENSA_ILi224EEENSA_ILi32EEEEEENS_6half_tENS5_IJlSC_lEEESK_SL_NS4_8TiledMMAINS4_8MMA_AtomIJNS4_4SM904GMMA25MMA_64x32x16_F32F16F16_SSILNSP_5MajorE0ELSR_0ELNSP_7ScaleInE1ELSS_1EEEEEENS4_6LayoutISD_NS5_IJSC_NSA_ILi0EEESW_EEEEENS5_IJNS4_10UnderscoreESZ_SZ_EEEEENS4_13SM90_TMA_LOADENS4_14ComposedLayoutINS4_7SwizzleILi2ELi4ELi3EEENS4_18smem_ptr_flag_bitsILi16EEENSV_INS5_IJNSA_ILi8EEESI_EEENS5_IJSI_SC_EEEEEEEvNS4_8identityENS4_23SM90_TMA_LOAD_MULTICASTES1C_vS1D_EENS_8epilogue10collective6detail29Sm90TmaWarpSpecializedAdapterINS1H_15DefaultEpilogueISK_SL_SL_NS1G_6thread17LinearCombinationISK_Li1EffLNS1L_9ScaleType4KindE0ELNS_15FloatRoundStyleE2ESK_EENS1_15EpilogueDefaultEEEEEvvEEEEvNT_6ParamsE,@function
        .size           _ZN7cutlass13device_kernelINS_4gemm6kernel13GemmUniversalIN4cute5tupleIJiiiiEEENS1_10collective13CollectiveMmaINS1_34MainloopSm90TmaGmmaWarpSpecializedILi7ENS5_IJNS4_1CILi2EEENSA_ILi1EEESC_EEENS1_35KernelTmaWarpSpecializedCooperativeEEENS5_IJNSA_ILi256EEENSA_ILi224EEENSA_ILi32EEEEEENS_6half_tENS5_IJlSC_lEEESK_SL_NS4_8TiledMMAINS4_8MMA_AtomIJNS4_4SM904GMMA25MMA_64x32x16_F32F16F16_SSILNSP_5MajorE0ELSR_0ELNSP_7ScaleInE1ELSS_1EEEEEENS4_6LayoutISD_NS5_IJSC_NSA_ILi0EEESW_EEEEENS5_IJNS4_10UnderscoreESZ_SZ_EEEEENS4_13SM90_TMA_LOADENS4_14ComposedLayoutINS4_7SwizzleILi2ELi4ELi3EEENS4_18smem_ptr_flag_bitsILi16EEENSV_INS5_IJNSA_ILi8EEESI_EEENS5_IJSI_SC_EEEEEEEvNS4_8identityENS4_23SM90_TMA_LOAD_MULTICASTES1C_vS1D_EENS_8epilogue10collective6detail29Sm90TmaWarpSpecializedAdapterINS1H_15DefaultEpilogueISK_SL_SL_NS1G_6thread17LinearCombinationISK_Li1EffLNS1L_9ScaleType4KindE0ELNS_15FloatRoundStyleE2ESK_EENS1_15EpilogueDefaultEEEEEvvEEEEvNT_6ParamsE,(.L_x_523 - _ZN7cutlass13device_kernelINS_4gemm6kernel13GemmUniversalIN4cute5tupleIJiiiiEEENS1_10collective13CollectiveMmaINS1_34MainloopSm90TmaGmmaWarpSpecializedILi7ENS5_IJNS4_1CILi2EEENSA_ILi1EEESC_EEENS1_35KernelTmaWarpSpecializedCooperativeEEENS5_IJNSA_ILi256EEENSA_ILi224EEENSA_ILi32EEEEEENS_6half_tENS5_IJlSC_lEEESK_SL_NS4_8TiledMMAINS4_8MMA_AtomIJNS4_4SM904GMMA25MMA_64x32x16_F32F16F16_SSILNSP_5MajorE0ELSR_0ELNSP_7ScaleInE1ELSS_1EEEEEENS4_6LayoutISD_NS5_IJSC_NSA_ILi0EEESW_EEEEENS5_IJNS4_10UnderscoreESZ_SZ_EEEEENS4_13SM90_TMA_LOADENS4_14ComposedLayoutINS4_7SwizzleILi2ELi4ELi3EEENS4_18smem_ptr_flag_bitsILi16EEENSV_INS5_IJNSA_ILi8EEESI_EEENS5_IJSI_SC_EEEEEEEvNS4_8identityENS4_23SM90_TMA_LOAD_MULTICASTES1C_vS1D_EENS_8epilogue10collective6detail29Sm90TmaWarpSpecializedAdapterINS1H_15DefaultEpilogueISK_SL_SL_NS1G_6thread17LinearCombinationISK_Li1EffLNS1L_9ScaleType4KindE0ELNS_15FloatRoundStyleE2ESK_EENS1_15EpilogueDefaultEEEEEvvEEEEvNT_6ParamsE)
        .other          _ZN7cutlass13device_kernelINS_4gemm6kernel13GemmUniversalIN4cute5tupleIJiiiiEEENS1_10collective13CollectiveMmaINS1_34MainloopSm90TmaGmmaWarpSpecializedILi7ENS5_IJNS4_1CILi2EEENSA_ILi1EEESC_EEENS1_35KernelTmaWarpSpecializedCooperativeEEENS5_IJNSA_ILi256EEENSA_ILi224EEENSA_ILi32EEEEEENS_6half_tENS5_IJlSC_lEEESK_SL_NS4_8TiledMMAINS4_8MMA_AtomIJNS4_4SM904GMMA25MMA_64x32x16_F32F16F16_SSILNSP_5MajorE0ELSR_0ELNSP_7ScaleInE1ELSS_1EEEEEENS4_6LayoutISD_NS5_IJSC_NSA_ILi0EEESW_EEEEENS5_IJNS4_10UnderscoreESZ_SZ_EEEEENS4_13SM90_TMA_LOADENS4_14ComposedLayoutINS4_7SwizzleILi2ELi4ELi3EEENS4_18smem_ptr_flag_bitsILi16EEENSV_INS5_IJNSA_ILi8EEESI_EEENS5_IJSI_SC_EEEEEEEvNS4_8identityENS4_23SM90_TMA_LOAD_MULTICASTES1C_vS1D_EENS_8epilogue10collective6detail29Sm90TmaWarpSpecializedAdapterINS1H_15DefaultEpilogueISK_SL_SL_NS1G_6thread17LinearCombinationISK_Li1EffLNS1L_9ScaleType4KindE0ELNS_15FloatRoundStyleE2ESK_EENS1_15EpilogueDefaultEEEEEvvEEEEvNT_6ParamsE,@"STO_CUDA_ENTRY STV_DEFAULT"
_ZN7cutlass13device_kernelINS_4gemm6kernel13GemmUniversalIN4cute5tupleIJiiiiEEENS1_10collective13CollectiveMmaINS1_34MainloopSm90TmaGmmaWarpSpecializedILi7ENS5_IJNS4_1CILi2EEENSA_ILi1EEESC_EEENS1_35KernelTmaWarpSpecializedCooperativeEEENS5_IJNSA_ILi256EEENSA_ILi224EEENSA_ILi32EEEEEENS_6half_tENS5_IJlSC_lEEESK_SL_NS4_8TiledMMAINS4_8MMA_AtomIJNS4_4SM904GMMA25MMA_64x32x16_F32F16F16_SSILNSP_5MajorE0ELSR_0ELNSP_7ScaleInE1ELSS_1EEEEEENS4_6LayoutISD_NS5_IJSC_NSA_ILi0EEESW_EEEEENS5_IJNS4_10UnderscoreESZ_SZ_EEEEENS4_13SM90_TMA_LOADENS4_14ComposedLayoutINS4_7SwizzleILi2ELi4ELi3EEENS4_18smem_ptr_flag_bitsILi16EEENSV_INS5_IJNSA_ILi8EEESI_EEENS5_IJSI_SC_EEEEEEEvNS4_8identityENS4_23SM90_TMA_LOAD_MULTICASTES1C_vS1D_EENS_8epilogue10collective6detail29Sm90TmaWarpSpecializedAdapterINS1H_15DefaultEpilogueISK_SL_SL_NS1G_6thread17LinearCombinationISK_Li1EffLNS1L_9ScaleType4KindE0ELNS_15FloatRoundStyleE2ESK_EENS1_15EpilogueDefaultEEEEEvvEEEEvNT_6ParamsE:
[----:B------:R-:W0:Y:S02]  /*0000*/  LDC R1, c[0x0][0x28] ;  /* 0x00000a00ff017b82 */ /* 0x000e240000000800 */
[----:B0-----:R-:W-:Y:S01]  /*0010*/  VIADD R1, R1, 0xffffff28 ;  /* 0xffffff2801017836 */ /* 0x001fe20000000000 */
[----:B------:R-:W0:Y:S01]  /*0020*/  S2R R4, SR_TID.X ;  /* 0x0000000000047919 */ /* 0x000e220000002100 */
[----:B------:R-:W-:Y:S01]  /*0030*/  ELECT P0, URZ, PT ;  /* 0x00000000003f782f */ /* 0x000fe20003800000 */
[----:B------:R-:W-:Y:S01]  /*0040*/  BSSY B0, `(.L_x_0) ;  /* 0x0000015000007945 */ /* 0x000fe20003800000 */
[--C-:B0-----:R-:W-:Y:S02]  /*0050*/  SHF.R.U32.HI R0, RZ, 0x5, R4.reuse ;  /* 0x00000005ff007819 */ /* 0x101fe40000011604 */
[----:B------:R-:W-:-:S03]  /*0060*/  SHF.R.U32.HI R2, RZ, 0x7, R4 ;  /* 0x00000007ff027819 */ /* 0x000fc60000011604 */
[----:B------:R-:W0:Y:S04]  /*0070*/  SHFL.IDX PT, R3, R0, RZ, 0x1f ;  /* 0x00001fff00037589 */ /* 0x000e2800000e0000 */
[----:B------:R-:W1:Y:S01]  /*0080*/  SHFL.IDX PT, R2, R2, RZ, 0x1f ;  /* 0x00001fff02027589 */ /* 0x000e6200000e0000 */
[----:B0-----:R-:W-:Y:S02]  /*0090*/  R2UR UR9, R3 ;  /* 0x00000000030972ca */ /* 0x001fe400000e0000 */
[----:B-1----:R-:W-:-:S11]  /*00a0*/  R2UR UR5, R2 ;  /* 0x00000000020572ca */ /* 0x002fd600000e0000 */
[----:B------:R-:W-:Y:S02]  /*00b0*/  USHF.R.S32.HI UR4, URZ, 0x1f, UR9 ;  /* 0x0000001f3f047899 */ /* 0x000fe40008011409 */
[----:B------:R-:W-:Y:S02]  /*00c0*/  ISETP.NE.OR P0, PT, RZ, UR9, !P0 ;  /* 0x00000009ff007c0c */ /* 0x000fe4000c705670 */
[----:B------:R-:W-:-:S04]  /*00d0*/  ULEA.HI UR4, UR4, UR9, URZ, 0x2 ;  /* 0x0000000904047291 */ /* 0x000fc8000f8f103f */
[----:B------:R-:W-:-:S04]  /*00e0*/  ULOP3.LUT UR4, UR4, 0xfffffffc, URZ, 0xc0, !UPT ;  /* 0xfffffffc04047892 */ /* 0x000fc8000f8ec03f */
[----:B------:R-:W-:-:S03]  /*00f0*/  UIADD3 UR9, UR9, -UR4, URZ ;  /* 0x8000000409097290 */ /* 0x000fc6000fffe03f */
[----:B------:R-:W-:Y:S09]  /*0100*/  @P0 BRA `(.L_x_1) ;  /* 0x0000000000200947 */ /* 0x000ff20003800000 */
[----:B------:R-:W-:Y:S02]  /*0110*/  ULDC.64 UR6, c[0x0][0x198] ;  /* 0x0000660000067ab9 */ /* 0x000fe40000000a00 */
[----:B------:R-:W-:Y:S02]  /*0120*/  UIADD3 UR10, UP0, UR6, 0xf0, URZ ;  /* 0x000000f0060a7890 */ /* 0x000fe4000ff1e03f */
[----:B------:R-:W-:Y:S02]  /*0130*/  UIADD3 UR6, UP1, UR6, 0x1f0, URZ ;  /* 0x000001f006067890 */ /* 0x000fe4000ff3e03f */
[----:B------:R-:W-:Y:S02]  /*0140*/  UIADD3.X UR11, URZ, UR7, URZ, UP0, !UPT ;  /* 0x000000073f0b7290 */ /* 0x000fe400087fe43f */
[----:B------:R-:W-:-:S07]  /*0150*/  UIADD3.X UR7, URZ, UR7, URZ, UP1, !UPT ;  /* 0x000000073f077290 */ /* 0x000fce0008ffe43f */
[----:B------:R0:W-:Y:S02]  /*0160*/  UTMACCTL.PF [UR10] ;  /* 0x000000000a0079b9 */ /* 0x0001e40008040000 */
[----:B------:R0:W-:Y:S02]  /*0170*/  UTMACCTL.PF [UR6] ;  /* 0x00000000060079b9 */ /* 0x0001e40008040000 */
[----:B0-----:R-:W-:Y:S01]  /*0180*/  NOP ;  /* 0x0000000000007918 */ /* 0x001fe20000000000 */
.L_x_1:
[----:B------:R-:W-:Y:S05]  /*0190*/  BSYNC B0 ;  /* 0x0000000000007941 */ /* 0x000fea0003800000 */
.L_x_0:
[----:B------:R-:W0:Y:S01]  /*01a0*/  SHFL.IDX PT, R2, R0, RZ, 0x1f ;  /* 0x00001fff00027589 */ /* 0x000e2200000e0000 */
[----:B------:R-:W-:Y:S01]  /*01b0*/  UISETP.NE.AND UP0, UPT, UR9, 0x3, UPT ;  /* 0x000000030900788c */ /* 0x000fe2000bf05270 */
[----:B------:R-:W-:Y:S01]  /*01c0*/  ISETP.NE.AND P1, PT, RZ, UR5, PT ;  /* 0x00000005ff007c0c */ /* 0x000fe2000bf25270 */
[----:B------:R-:W-:Y:S02]  /*01d0*/  UIADD3 UR16, UR5, -0x1, URZ ;  /* 0xffffffff05107890 */ /* 0x000fe4000fffe03f */
[----:B------:R-:W-:Y:S02]  /*01e0*/  UISETP.EQ.OR UP0, UPT, UR9, URZ, !UP0 ;  /* 0x0000003f0900728c */ /* 0x000fe4000c702670 */
[----:B------:R-:W-:Y:S02]  /*01f0*/  UISETP.GE.U32.AND UP1, UPT, UR16, 0x2, UPT ;  /* 0x000000021000788c */ /* 0x000fe4000bf26070 */
[----:B------:R-:W-:-:S04]  /*0200*/  UISETP.EQ.AND UP0, UPT, UR5, URZ, UP0 ;  /* 0x0000003f0500728c */ /* 0x000fc80008702270 */
[----:B------:R-:W-:-:S04]  /*0210*/  USEL UR38, URZ, 0x1, !UP0 ;  /* 0x000000013f267887 */ /* 0x000fc8000c000000 */
[----:B------:R-:W-:Y:S01]  /*0220*/  USEL UR38, UR38, 0x2, UP1 ;  /* 0x0000000226267887 */ /* 0x000fe20008800000 */
[----:B0-----:R-:W-:-:S13]  /*0230*/  ISETP.NE.AND P0, PT, R2, RZ, PT ;  /* 0x000000ff0200720c */ /* 0x001fda0003f05270 */
[----:B------:R-:W-:Y:S05]  /*0240*/  @P0 BRA `(.L_x_2) ;  /* 0x0000000000700947 */ /* 0x000fea0003800000 */
[----:B------:R-:W0:Y:S01]  /*0250*/  S2UR UR8, SR_CgaCtaId ;  /* 0x00000000000879c3 */ /* 0x000e220000008800 */
[----:B------:R-:W-:Y:S01]  /*0260*/  UMOV UR4, 0x400 ;  /* 0x0000040000047882 */ /* 0x000fe20000000000 */
[----:B------:R-:W-:Y:S01]  /*0270*/  UMOV UR5, 0x1 ;  /* 0x0000000100057882 */ /* 0x000fe20000000000 */
[----:B------:R-:W-:Y:S01]  /*0280*/  UMOV UR6, 0x4 ;  /* 0x0000000400067882 */ /* 0x000fe20000000000 */
[----:B------:R-:W-:Y:S01]  /*0290*/  ELECT P0, URZ, PT ;  /* 0x00000000003f782f */ /* 0x000fe20003800000 */
[----:B------:R-:W-:-:S04]  /*02a0*/  UIADD3 UR6, -UR6, 0x100000, URZ ;  /* 0x0010000006067890 */ /* 0x000fc8000fffe13f */
[----:B------:R-:W-:Y:S02]  /*02b0*/  USHF.L.U32 UR7, UR6, 0xb, URZ ;  /* 0x0000000b06077899 */ /* 0x000fe4000800063f */
[----:B------:R-:W-:Y:S02]  /*02c0*/  USHF.L.U32 UR6, UR6, 0x1, URZ ;  /* 0x0000000106067899 */ /* 0x000fe4000800063f */
[----:B0-----:R-:W-:Y:S02]  /*02d0*/  ULEA UR8, UR8, UR4, 0x18 ;  /* 0x0000000408087291 */ /* 0x001fe4000f8ec03f */
[----:B------:R-:W-:-:S04]  /*02e0*/  UIADD3 UR4, -UR5, 0x100000, URZ ;  /* 0x0010000005047890 */ /* 0x000fc8000fffe13f */
[----:B------:R-:W-:Y:S02]  /*02f0*/  USHF.L.U32 UR5, UR4, 0xb, URZ ;  /* 0x0000000b04057899 */ /* 0x000fe4000800063f */
[----:B------:R-:W-:Y:S01]  /*0300*/  USHF.L.U32 UR4, UR4, 0x1, URZ ;  /* 0x0000000104047899 */ /* 0x000fe2000800063f */
[----:B------:R-:W0:Y:S11]  /*0310*/  FENCE.VIEW.ASYNC.S ;  /* 0x00000000000073c6 */ /* 0x000e360000000000 */
[----:B0-----:R0:W1:Y:S01]  /*0320*/  SYNCS.EXCH.64 URZ, [UR8], UR4 ;  /* 0x00000004083f75b2 */ /* 0x0010620008000100 */
[----:B------:R0:W2:Y:S01]  /*0330*/  SYNCS.EXCH.64 URZ, [UR8+0x38], UR6 ;  /* 0x00003806083f75b2 */ /* 0x0000a20008000100 */
[----:B------:R0:W3:Y:S01]  /*0340*/  SYNCS.EXCH.64 URZ, [UR8+0x8], UR4 ;  /* 0x00000804083f75b2 */ /* 0x0000e20008000100 */
[----:B------:R0:W4:Y:S01]  /*0350*/  SYNCS.EXCH.64 URZ, [UR8+0x40], UR6 ;  /* 0x00004006083f75b2 */ /* 0x0001220008000100 */
[----:B------:R0:W0:Y:S01]  /*0360*/  SYNCS.EXCH.64 URZ, [UR8+0x10], UR4 ;  /* 0x00001004083f75b2 */ /* 0x0000220008000100 */
        /* <DEDUP_REMOVED lines=9> */
[----:B------:R-:W-:Y:S01]  /*0400*/  NOP ;  /* 0x0000000000007918 */ /* 0x000fe20000000000 */
.L_x_2:
[----:B------:R-:W5:Y:S01]  /*0410*/  S2UR UR13, SR_CTAID.X ;  /* 0x00000000000d79c3 */ /* 0x000f620000002500 */
[----:B------:R-:W-:Y:S01]  /*0420*/  SHF.R.S32.HI R3, RZ, 0x1f, R4 ;  /* 0x0000001fff037819 */ /* 0x000fe20000011404 */
[----:B------:R1:W2:Y:S01]  /*0430*/  SHFL.IDX PT, R6, R0, RZ, 0x1f ;  /* 0x00001fff00067589 */ /* 0x0002a200000e0000 */
[----:B0-----:R-:W-:Y:S01]  /*0440*/  ULDC UR4, c[0x0][0x150] ;  /* 0x0000540000047ab9 */ /* 0x001fe20000000800 */
[----:B------:R-:W-:Y:S02]  /*0450*/  ELECT P0, URZ, PT ;  /* 0x00000000003f782f */ /* 0x000fe40003800000 */
[----:B------:R-:W-:Y:S01]  /*0460*/  LEA.HI R3, R3, R4, RZ, 0x7 ;  /* 0x0000000403037211 */ /* 0x000fe200078f38ff */
[----:B------:R-:W-:Y:S01]  /*0470*/  ULDC UR5, c[0x0][0x154] ;  /* 0x0000550000057ab9 */ /* 0x000fe20000000800 */
[----:B------:R-:W-:Y:S01]  /*0480*/  SHF.R.S32.HI R7, RZ, 0x1f, R2 ;  /* 0x0000001fff077819 */ /* 0x000fe20000011402 */
[----:B------:R-:W0:Y:S01]  /*0490*/  S2UR UR10, SR_CTAID.Y ;  /* 0x00000000000a79c3 */ /* 0x000e220000002600 */
[----:B------:R-:W-:Y:S01]  /*04a0*/  LOP3.LUT R3, R3, 0xffffff80, RZ, 0xc0, !PT ;  /* 0xffffff8003037812 */ /* 0x000fe200078ec0ff */
[----:B------:R-:W-:Y:S01]  /*04b0*/  ULDC UR8, c[0x0][0x144] ;  /* 0x0000510000087ab9 */ /* 0x000fe20000000800 */
[----:B------:R-:W-:Y:S01]  /*04c0*/  LEA.HI R7, R7, R2, RZ, 0x2 ;  /* 0x0000000207077211 */ /* 0x000fe200078f10ff */
[----:B------:R-:W-:Y:S01]  /*04d0*/  NOP ;  /* 0x0000000000007918 */ /* 0x000fe20000000000 */
[----:B------:R-:W-:Y:S01]  /*04e0*/  NOP ;  /* 0x0000000000007918 */ /* 0x000fe20000000000 */
[----:B------:R-:W-:Y:S01]  /*04f0*/  IMAD.IADD R3, R4, 0x1, -R3 ;  /* 0x0000000104037824 */ /* 0x000fe200078e0a03 */
[----:B------:R-:W-:Y:S01]  /*0500*/  LOP3.LUT R7, R7, 0x3ffffffc, RZ, 0xc0, !PT ;  /* 0x3ffffffc07077812 */ /* 0x000fe200078ec0ff */
[----:B------:R-:W-:Y:S01]  /*0510*/  ULDC UR11, c[0x0][0x148] ;  /* 0x00005200000b7ab9 */ /* 0x000fe20000000800 */
[----:B------:R-:W-:-:S02]  /*0520*/  IMAD.MOV.U32 R22, RZ, RZ, 0x1 ;  /* 0x00000001ff167424 */ /* 0x000fc400078e00ff */
[----:B------:R-:W-:Y:S01]  /*0530*/  SHF.R.S32.HI R4, RZ, 0x1f, R3 ;  /* 0x0000001fff047819 */ /* 0x000fe20000011403 */
[----:B------:R-:W-:-:S03]  /*0540*/  IMAD.IADD R2, R2, 0x1, -R7 ;  /* 0x0000000102027824 */ /* 0x000fc600078e0a07 */
[----:B------:R-:W-:Y:S02]  /*0550*/  LEA.HI R4, R4, R3, RZ, 0x3 ;  /* 0x0000000304047211 */ /* 0x000fe400078f18ff */
[----:B-----5:R-:W-:Y:S02]  /*0560*/  I2FP.F32.U32 R5, UR13 ;  /* 0x0000000d00057c45 */ /* 0x020fe40008201000 */
[--C-:B-1----:R-:W-:Y:S02]  /*0570*/  SHF.R.S32.HI R0, RZ, 0x3, R4.reuse ;  /* 0x00000003ff007819 */ /* 0x102fe40000011404 */
[----:B--2---:R-:W-:Y:S01]  /*0580*/  ISETP.NE.OR P0, PT, R6, RZ, !P0 ;  /* 0x000000ff0600720c */ /* 0x004fe20004705670 */
[----:B------:R-:W-:Y:S01]  /*0590*/  FMUL R8, R5, UR4 ;  /* 0x0000000405087c20 */ /* 0x000fe20008400000 */
[----:B------:R-:W-:-:S04]  /*05a0*/  SHF.R.S32.HI R5, RZ, 0x1f, R4 ;  /* 0x0000001fff057819 */ /* 0x000fc80000011404 */
[----:B------:R-:W-:Y:S01]  /*05b0*/  LEA.HI R5, R5, R0, RZ, 0x2 ;  /* 0x0000000005057211 */ /* 0x000fe200078f10ff */
[----:B------:R-:W1:Y:S03]  /*05c0*/  F2I.U32.TRUNC.NTZ R8, R8 ;  /* 0x0000000800087305 */ /* 0x000e66000020f000 */
[----:B------:R-:W-:-:S03]  /*05d0*/  LOP3.LUT R5, R5, 0xfffffffc, RZ, 0xc0, !PT ;  /* 0xfffffffc05057812 */ /* 0x000fc600078ec0ff */
[----:B------:R-:W-:Y:S01]  /*05e0*/  VOTEU.ALL UP0, P0 ;  /* 0x00000000003f7886 */ /* 0x000fe20000000000 */
[----:B------:R-:W-:Y:S01]  /*05f0*/  VOTEU.ALL UP1, P0 ;  /* 0x00000000003f7886 */ /* 0x000fe20000020000 */
[----:B------:R-:W-:Y:S01]  /*0600*/  IMAD.IADD R5, R0, 0x1, -R5 ;  /* 0x0000000100057824 */ /* 0x000fe200078e0a05 */
[----:B0-----:R-:W-:Y:S02]  /*0610*/  I2FP.F32.U32 R0, UR10 ;  /* 0x0000000a00007c45 */ /* 0x001fe40008201000 */
[----:B------:R-:W0:Y:S01]  /*0620*/  @!UP0 S2UR UR7, SR_CgaCtaId ;  /* 0x00000000000789c3 */ /* 0x000e220000008800 */
[----:B------:R-:W-:Y:S01]  /*0630*/  IMAD R2, R2, 0x4, R5 ;  /* 0x0000000402027824 */ /* 0x000fe200078e0205 */
[----:B------:R-:W-:Y:S01]  /*0640*/  @!UP0 UMOV UR6, 0x400 ;  /* 0x0000040000068882 */ /* 0x000fe20000000000 */
[----:B------:R-:W-:Y:S01]  /*0650*/  FMUL R4, R0, UR5 ;  /* 0x0000000500047c20 */ /* 0x000fe20008400000 */
[----:B-1----:R-:W-:Y:S01]  /*0660*/  R2UR UR4, R8 ;  /* 0x00000000080472ca */ /* 0x002fe200000e0000 */
[C---:B------:R-:W-:Y:S01]  /*0670*/  IMAD.SHL.U32 R23, R2.reuse, 0x4, RZ ;  /* 0x0000000402177824 */ /* 0x040fe200078e00ff */
[----:B------:R-:W-:-:S03]  /*0680*/  LEA.HI R0, R2, R2, RZ, 0x1 ;  /* 0x0000000202007211 */ /* 0x000fc600078f08ff */
[----:B------:R-:W1:Y:S01]  /*0690*/  F2I.U32.TRUNC.NTZ R4, R4 ;  /* 0x0000000400047305 */ /* 0x000e62000020f000 */
[----:B------:R-:W-:Y:S02]  /*06a0*/  LOP3.LUT R5, R0, 0xfffffffe, RZ, 0xc0, !PT ;  /* 0xfffffffe00057812 */ /* 0x000fe400078ec0ff */
[----:B------:R-:W-:-:S03]  /*06b0*/  LOP3.LUT R23, R2, 0xc, R23, 0x78, !PT ;  /* 0x0000000c02177812 */ /* 0x000fc600078e7817 */
[----:B------:R-:W-:Y:S02]  /*06c0*/  IMAD.IADD R5, R2, 0x1, -R5 ;  /* 0x0000000102057824 */ /* 0x000fe400078e0a05 */
[----:B------:R-:W-:-:S04]  /*06d0*/  UIADD3 UR4, -UR4, URZ, URZ ;  /* 0x0000003f04047290 */ /* 0x000fc8000fffe13f */
[----:B------:R-:W-:Y:S01]  /*06e0*/  UIMAD UR8, UR8, UR4, UR13 ;  /* 0x00000004080872a4 */ /* 0x000fe2000f8e020d */
[----:B-1----:R-:W-:Y:S02]  /*06f0*/  R2UR UR12, R4 ;  /* 0x00000000040c72ca */ /* 0x002fe400000e0000 */
[----:B------:R-:W-:Y:S01]  /*0700*/  UMOV UR4, 0x20 ;  /* 0x0000002000047882 */ /* 0x000fe20000000000 */
[----:B------:R-:W1:Y:S02]  /*0710*/  LDC R4, c[0x0][0x140] ;  /* 0x00005000ff047b82 */ /* 0x000e640000000800 */
[----:B------:R-:W-:Y:S01]  /*0720*/  ISETP.NE.AND P3, PT, R5, UR8, PT ;  /* 0x0000000805007c0c */ /* 0x000fe2000bf65270 */
[----:B------:R-:W-:-:S04]  /*0730*/  @!UP0 UIADD3 UR4, -UR4, 0x100000, URZ ;  /* 0x0010000004048890 */ /* 0x000fc8000fffe13f */
[----:B------:R-:W-:Y:S02]  /*0740*/  @!UP0 USHF.L.U32 UR5, UR4, 0xb, URZ ;  /* 0x0000000b04058899 */ /* 0x000fe4000800063f */
[----:B------:R-:W-:Y:S02]  /*0750*/  @!UP0 USHF.L.U32 UR4, UR4, 0x1, URZ ;  /* 0x0000000104048899 */ /* 0x000fe4000800063f */
[----:B0-----:R-:W-:Y:S01]  /*0760*/  @!UP0 ULEA UR6, UR7, UR6, 0x18 ;  /* 0x0000000607068291 */ /* 0x001fe2000f8ec03f */
[----:B------:R-:W-:Y:S01]  /*0770*/  VOTEU.ALL UP0, P0 ;  /* 0x00000000003f7886 */ /* 0x000fe20000000000 */
[----:B------:R-:W-:Y:S01]  /*0780*/  LOP3.LUT P0, RZ, R3, 0x7, RZ, 0xc0, !PT ;  /* 0x0000000703ff7812 */ /* 0x000fe2000780c0ff */
[----:B------:R-:W-:-:S03]  /*0790*/  UIADD3 UR12, -UR12, URZ, URZ ;  /* 0x0000003f0c0c7290 */ /* 0x000fc6000fffe13f */
[C---:B------:R-:W-:Y:S02]  /*07a0*/  ISETP.LT.U32.AND P0, PT, R23.reuse, 0x2, !P0 ;  /* 0x000000021700780c */ /* 0x040fe40004701070 */
[----:B------:R-:W-:Y:S01]  /*07b0*/  @P3 LEA.HI R0, R23, R23, RZ, 0x1 ;  /* 0x0000001717003211 */ /* 0x000fe200078f08ff */
[----:B------:R-:W0:Y:S03]  /*07c0*/  FENCE.VIEW.ASYNC.S ;  /* 0x00000000000073c6 */ /* 0x000e260000000000 */
[----:B0-----:R-:W0:Y:S01]  /*07d0*/  @!UP0 SYNCS.EXCH.64 URZ, [UR6+0x80], UR4 ;  /* 0x00008004063f85b2 */ /* 0x001e220008000100 */
[----:B------:R-:W-:Y:S02]  /*07e0*/  SEL R3, RZ, 0x1, !P0 ;  /* 0x00000001ff037807 */ /* 0x000fe40004000000 */
[----:B------:R-:W-:Y:S02]  /*07f0*/  @P3 SHF.R.S32.HI R0, RZ, 0x1, R0 ;  /* 0x00000001ff003819 */ /* 0x000fe40000011400 */
[----:B-1----:R-:W-:Y:S01]  /*0800*/  ISETP.EQ.U32.AND P2, PT, R4, 0x1, PT ;  /* 0x000000010400780c */ /* 0x002fe20003f42070 */
[----:B------:R1:W2:Y:S01]  /*0810*/  @!UP1 SYNCS.EXCH.64 URZ, [UR6+0x88], UR4 ;  /* 0x00008804063f95b2 */ /* 0x0002a20008000100 */
[----:B------:R-:W-:Y:S01]  /*0820*/  NOP ;  /* 0x0000000000007918 */ /* 0x000fe20000000000 */
[----:B-1----:R-:W-:-:S06]  /*0830*/  UIMAD UR4, UR11, UR12, UR10 ;  /* 0x0000000c0b0472a4 */ /* 0x002fcc000f8e020a */
[----:B------:R-:W-:-:S04]  /*0840*/  @P3 ISETP.NE.AND P4, PT, R0, UR4, PT ;  /* 0x0000000400003c0c */ /* 0x000fc8000bf85270 */
[----:B------:R-:W-:-:S04]  /*0850*/  @P3 SEL R22, RZ, 0x1, P4 ;  /* 0x00000001ff163807 */ /* 0x000fc80002000000 */
[----:B------:R-:W-:Y:S01]  /*0860*/  LOP3.LUT R22, R22, R3, RZ, 0xc0, !PT ;  /* 0x0000000316167212 */ /* 0x000fe200078ec0ff */
[----:B0-----:R-:W-:Y:S06]  /*0870*/  @!P2 BRA `(.L_x_3) ;  /* 0x000000000008a947 */ /* 0x001fec0003800000 */
[----:B--234-:R-:W-:Y:S01]  /*0880*/  UCGABAR_ARV ;  /* 0x00000000000079c7 */ /* 0x01cfe20008000000 */
[----:B------:R-:W-:Y:S05]  /*0890*/  BRA `(.L_x_4) ;  /* 0x0000000000047947 */ /* 0x000fea0003800000 */
.L_x_3:
[----:B--234-:R-:W-:Y:S01]  /*08a0*/  NOP ;  /* 0x0000000000007918 */ /* 0x01cfe20000000000 */
.L_x_4:
[----:B------:R-:W-:Y:S01]  /*08b0*/  ULDC UR4, c[0x0][0x65c] ;  /* 0x0001970000047ab9 */ /* 0x000fe20000000800 */
[----:B------:R-:W-:Y:S01]  /*08c0*/  UMOV UR5, URZ ;  /* 0x0000003f00057c82 */ /* 0x000fe20008000000 */
[----:B------:R-:W-:-:S03]  /*08d0*/  UISETP.NE.AND UP0, UPT, UR4, 0x1, UPT ;  /* 0x000000010400788c */ /* 0x000fc6000bf05270 */
[----:B------:R-:W-:Y:S01]  /*08e0*/  UMOV UR4, UR13 ;  /* 0x0000000d00047c82 */ /* 0x000fe20008000000 */
[----:B------:R-:W-:Y:S02]  /*08f0*/  UP2UR UR39, UPR, URZ, 0x1 ;  /* 0x000000013f277883 */ /* 0x000fe40008000000 */
[----:B------:R-:W-:Y:S02]  /*0900*/  PLOP3.LUT P0, PT, PT, PT, UP0, 0x80, 0x0 ;  /* 0x000000000000781c */ /* 0x000fe40003f0f008 */
[----:B------:R-:W-:Y:S02]  /*0910*/  PLOP3.LUT P3, PT, PT, PT, UP0, 0x80, 0x0 ;  /* 0x000000000000781c */ /* 0x000fe40003f6f008 */
[----:B------:R-:W-:Y:S01]  /*0920*/  PLOP3.LUT P5, PT, PT, PT, UP0, 0x80, 0x0 ;  /* 0x000000000000781c */ /* 0x000fe20003faf008 */
[----:B------:R-:W-:Y:S01]  /*0930*/  @UP0 ULDC UR14, c[0x0][0x10] ;  /* 0x00000400000e0ab9 */ /* 0x000fe20000000800 */
[----:B------:R-:W-:Y:S01]  /*0940*/  @UP0 UMOV UR6, UR10 ;  /* 0x0000000a00060c82 */ /* 0x000fe20008000000 */
[----:B------:R-:W-:Y:S01]  /*0950*/  @UP0 UMOV UR7, URZ ;  /* 0x0000003f00070c82 */ /* 0x000fe20008000000 */
[----:B------:R-:W-:Y:S01]  /*0960*/  PLOP3.LUT P4, PT, PT, PT, UP0, 0x80, 0x0 ;  /* 0x000000000000781c */ /* 0x000fe20003f8f008 */
[----:B------:R-:W-:-:S03]  /*0970*/  @UP0 UIMAD.WIDE.U32 UR14, UR13, UR14, UR6 ;  /* 0x0000000e0d0e02a5 */ /* 0x000fc6000f8e0006 */
[----:B------:R-:W-:Y:S01]  /*0980*/  @!UP0 ULDC UR7, c[0x0][0xc] ;  /* 0x0000030000078ab9 */ /* 0x000fe20000000800 */
[----:B------:R-:W-:Y:S01]  /*0990*/  @UP0 UMOV UR6, URZ ;  /* 0x0000003f00060c82 */ /* 0x000fe20008000000 */
[----:B------:R-:W-:Y:S01]  /*09a0*/  @!UP0 UIMAD.WIDE.U32 UR4, UR10, UR7, UR4 ;  /* 0x000000070a0482a5 */ /* 0x000fe2000f8e0004 */
[----:B------:R-:W-:Y:S01]  /*09b0*/  IMAD.U32 R2, RZ, RZ, UR14 ;  /* 0x0000000eff027e24 */ /* 0x000fe2000f8e00ff */
[----:B------:R-:W-:Y:S02]  /*09c0*/  @UP0 UIADD3 UR6, UR15, UR6, URZ ;  /* 0x000000060f060290 */ /* 0x000fe4000fffe03f */
[----:B------:R-:W-:Y:S02]  /*09d0*/  IMAD.U32 R3, RZ, RZ, UR15 ;  /* 0x0000000fff037e24 */ /* 0x000fe4000f8e00ff */
[----:B------:R-:W-:Y:S02]  /*09e0*/  @P0 IMAD.MOV.U32 R7, RZ, RZ, R2 ;  /* 0x000000ffff070224 */ /* 0x000fe400078e0002 */
[----:B------:R-:W-:-:S02]  /*09f0*/  IMAD.U32 R5, RZ, RZ, UR5 ;  /* 0x00000005ff057e24 */ /* 0x000fc4000f8e00ff */
[----:B------:R-:W-:Y:S02]  /*0a00*/  IMAD.U32 R2, RZ, RZ, UR4 ;  /* 0x00000004ff027e24 */ /* 0x000fe4000f8e00ff */
[----:B------:R-:W-:Y:S02]  /*0a10*/  @P3 IMAD.U32 R6, RZ, RZ, UR6 ;  /* 0x00000006ff063e24 */ /* 0x000fe4000f8e00ff */
[----:B------:R-:W-:Y:S02]  /*0a20*/  @!P5 IMAD.MOV.U32 R6, RZ, RZ, R5 ;  /* 0x000000ffff06d224 */ /* 0x000fe400078e0005 */
[----:B------:R-:W-:Y:S02]  /*0a30*/  @!P4 IMAD.MOV.U32 R7, RZ, RZ, R2 ;  /* 0x000000ffff07c224 */ /* 0x000fe400078e0002 */
[----:B------:R-:W-:Y:S01]  /*0a40*/  IMAD.U32 R3, RZ, RZ, UR5 ;  /* 0x00000005ff037e24 */ /* 0x000fe2000f8e00ff */
[----:B------:R0:W-:Y:S01]  /*0a50*/  STL [R1+0x40], R6 ;  /* 0x0000400601007387 */ /* 0x0001e20000100800 */
[----:B------:R-:W-:-:S03]  /*0a60*/  IMAD.U32 R4, RZ, RZ, UR4 ;  /* 0x00000004ff047e24 */ /* 0x000fc6000f8e00ff */
[----:B------:R0:W-:Y:S01]  /*0a70*/  STL [R1+0x44], R7 ;  /* 0x0000440701007387 */ /* 0x0001e20000100800 */
[----:B------:R-:W-:Y:S05]  /*0a80*/  @!P2 BRA `(.L_x_5) ;  /* 0x00000000000ca947 */ /* 0x000fea0003800000 */
[----:B------:R-:W-:Y:S01]  /*0a90*/  UCGABAR_WAIT ;  /* 0x0000000000007dc7 */ /* 0x000fe20008000000 */
[----:B------:R-:W-:Y:S01]  /*0aa0*/  CCTL.IVALL ;  /* 0x00000000ff00798f */ /* 0x000fe20002000000 */
[----:B------:R-:W-:Y:S05]  /*0ab0*/  BRA `(.L_x_6) ;  /* 0x0000000000047947 */ /* 0x000fea0003800000 */
.L_x_5:
[----:B------:R-:W-:Y:S06]  /*0ac0*/  BAR.SYNC.DEFER_BLOCKING 0x0 ;  /* 0x0000000000007b1d */ /* 0x000fec0000010000 */
.L_x_6:
[----:B------:R-:W-:Y:S05]  /*0ad0*/  @!P1 BRA `(.L_x_7) ;  /* 0x0000011400c89947 */ /* 0x000fea0003800000 */
[----:B------:R-:W-:-:S06]  /*0ae0*/  UISETP.GT.U32.AND UP0, UPT, UR16, 0x1, UPT ;  /* 0x000000011000788c */ /* 0x000fcc000bf04070 */
[----:B------:R-:W-:-:S13]  /*0af0*/  PLOP3.LUT P0, PT, PT, PT, UP0, 0x80, 0x0 ;  /* 0x000000000000781c */ /* 0x000fda0003f0f008 */
[----:B------:R-:W-:Y:S05]  /*0b00*/  @P0 EXIT ;  /* 0x000000000000094d */ /* 0x000fea0003800000 */
[----:B------:R-:W-:Y:S01]  /*0b10*/  ULDC.64 UR4, c[0x0][0x650] ;  /* 0x0001940000047ab9 */ /* 0x000fe20000000a00 */
[----:B------:R-:W-:Y:S01]  /*0b20*/  UMOV UR44, 0xffffffff ;  /* 0xffffffff002c7882 */ /* 0x000fe20000000000 */
[----:B------:R-:W-:Y:S01]  /*0b30*/  ISETP.GE.U32.AND P0, PT, R7, UR4, PT ;  /* 0x0000000407007c0c */ /* 0x000fe2000bf06070 */
[----:B------:R-:W-:Y:S01]  /*0b40*/  UMOV UR43, 0xffffffff ;  /* 0xffffffff002b7882 */ /* 0x000fe20000000000 */
[----:B------:R-:W-:Y:S01]  /*0b50*/  UMOV UR42, 0xffffffff ;  /* 0xffffffff002a7882 */ /* 0x000fe20000000000 */
[----:B------:R-:W-:Y:S02]  /*0b60*/  PRMT R0, RZ, 0x7610, R0 ;  /* 0x00007610ff007816 */ /* 0x000fe40000000000 */
[----:B------:R-:W-:-:S13]  /*0b70*/  ISETP.GE.U32.AND.EX P0, PT, R6, UR5, PT, P0 ;  /* 0x0000000506007c0c */ /* 0x000fda000bf06100 */
[----:B------:R-:W-:Y:S05]  /*0b80*/  @P0 BRA `(.L_x_8) ;  /* 0x0000000400480947 */ /* 0x000fea0003800000 */
[----:B------:R-:W-:Y:S01]  /*0b90*/  ULDC.64 UR16, c[0x0][0x628] ;  /* 0x00018a0000107ab9 */ /* 0x000fe20000000a00 */
[C---:B------:R-:W-:Y:S01]  /*0ba0*/  R2UR UR19, R7.reuse ;  /* 0x00000000071372ca */ /* 0x040fe200000e0000 */
[----:B------:R-:W-:Y:S01]  /*0bb0*/  ULDC UR18, c[0x0][0x630] ;  /* 0x00018c0000127ab9 */ /* 0x000fe20000000800 */
[----:B------:R-:W-:Y:S02]  /*0bc0*/  ISETP.NE.U32.AND P0, PT, RZ, UR16, PT ;  /* 0x00000010ff007c0c */ /* 0x000fe4000bf05070 */
[----:B------:R-:W-:Y:S02]  /*0bd0*/  R2UR UR4, R7 ;  /* 0x00000000070472ca */ /* 0x000fe400000e0000 */
[----:B------:R-:W-:Y:S02]  /*0be0*/  ISETP.NE.AND.EX P0, PT, RZ, UR17, PT, P0 ;  /* 0x00000011ff007c0c */ /* 0x000fe4000bf05300 */
[----:B------:R-:W-:-:S11]  /*0bf0*/  R2UR UR5, R6 ;  /* 0x00000000060572ca */ /* 0x000fd600000e0000 */
[----:B------:R-:W-:Y:S05]  /*0c00*/  @!P0 BRA `(.L_x_9) ;  /* 0x0000000000308947 */ /* 0x000fea0003800000 */
[----:B------:R-:W-:Y:S01]  /*0c10*/  R2UR UR4, R7 ;  /* 0x00000000070472ca */ /* 0x000fe200000e0000 */
[----:B------:R-:W-:Y:S01]  /*0c20*/  ULDC UR9, c[0x0][0x634] ;  /* 0x00018d0000097ab9 */ /* 0x000fe20000000800 */
[----:B------:R-:W-:-:S11]  /*0c30*/  R2UR UR13, R6 ;  /* 0x00000000060d72ca */ /* 0x000fd600000e0000 */
[----:B------:R-:W-:-:S04]  /*0c40*/  UIADD3 UR9, UP0, UR4, UR9, URZ ;  /* 0x0000000904097290 */ /* 0x000fc8000ff1e03f */
[----:B------:R-:W-:-:S04]  /*0c50*/  UIADD3.X UR13, URZ, UR13, URZ, UP0, !UPT ;  /* 0x0000000d3f0d7290 */ /* 0x000fc800087fe43f */
[----:B------:R-:W-:-:S04]  /*0c60*/  UIMAD.WIDE.U32 UR4, UR13, UR16, URZ ;  /* 0x000000100d0472a5 */ /* 0x000fc8000f8e003f */
[----:B------:R-:W-:Y:S02]  /*0c70*/  UIMAD.WIDE.U32 UR6, UP0, UR9, UR17, UR4 ;  /* 0x00000011090672a5 */ /* 0x000fe4000f800004 */
[----:B------:R-:W-:Y:S02]  /*0c80*/  UIMAD.WIDE.U32 UR4, UR9, UR16, URZ ;  /* 0x00000010090472a5 */ /* 0x000fe4000f8e003f */
[----:B------:R-:W-:Y:S02]  /*0c90*/  UIADD3.X UR15, URZ, URZ, URZ, UP0, !UPT ;  /* 0x0000003f3f0f7290 */ /* 0x000fe400087fe43f */
[----:B------:R-:W-:Y:S01]  /*0ca0*/  UIADD3 URZ, UP0, UR5, UR6, URZ ;  /* 0x00000006053f7290 */ /* 0x000fe2000ff1e03f */
[----:B------:R-:W-:-:S03]  /*0cb0*/  UMOV UR14, UR7 ;  /* 0x00000007000e7c82 */ /* 0x000fc60008000000 */
[----:B------:R-:W-:-:S12]  /*0cc0*/  UIMAD.WIDE.U32.X UR4, UR13, UR17, UR14, UP0 ;  /* 0x000000110d0472a5 */ /* 0x000fd800080e040e */
.L_x_9:
[----:B------:R-:W-:Y:S01]  /*0cd0*/  USHF.R.U64 UR42, UR4, UR18, UR5 ;  /* 0x00000012042a7299 */ /* 0x000fe20008001205 */
[----:B------:R-:W-:Y:S01]  /*0ce0*/  R2UR UR7, R6 ;  /* 0x00000000060772ca */ /* 0x000fe200000e0000 */
[----:B------:R-:W-:Y:S02]  /*0cf0*/  USHF.R.U32.HI UR4, URZ, UR18, UR5 ;  /* 0x000000123f047299 */ /* 0x000fe40008011605 */
[----:B------:R-:W-:Y:S01]  /*0d00*/  UIADD3 UR5, UP0, URZ, -UR42, URZ ;  /* 0x8000002a3f057290 */ /* 0x000fe2000ff1e03f */
[----:B------:R-:W-:Y:S01]  /*0d10*/  ULDC.64 UR14, c[0x0][0x620] ;  /* 0x00018800000e7ab9 */ /* 0x000fe20000000a00 */
[----:B------:R-:W-:Y:S02]  /*0d20*/  UMOV UR6, UR19 ;  /* 0x0000001300067c82 */ /* 0x000fe40008000000 */
[----:B------:R-:W-:Y:S01]  /*0d30*/  UIADD3.X UR4, URZ, ~UR4, URZ, UP0, !UPT ;  /* 0x800000043f047290 */ /* 0x000fe200087fe43f */
[----:B------:R-:W-:Y:S01]  /*0d40*/  ULDC UR9, c[0x0][0x618] ;  /* 0x0001860000097ab9 */ /* 0x000fe20000000800 */
[----:B------:R-:W-:-:S02]  /*0d50*/  UIMAD UR12, UR11, UR12, UR10 ;  /* 0x0000000c0b0c72a4 */ /* 0x000fc4000f8e020a */
[----:B------:R-:W-:Y:S02]  /*0d60*/  UIMAD UR4, UR4, UR14, URZ ;  /* 0x0000000e040472a4 */ /* 0x000fe4000f8e023f */
[----:B------:R-:W-:Y:S02]  /*0d70*/  UIMAD.WIDE.U32 UR6, UR5, UR14, UR6 ;  /* 0x0000000e050672a5 */ /* 0x000fe4000f8e0006 */
[----:B------:R-:W-:Y:S01]  /*0d80*/  UIMAD UR4, UR5, UR15, UR4 ;  /* 0x0000000f050472a4 */ /* 0x000fe2000f8e0204 */
[----:B------:R-:W-:Y:S01]  /*0d90*/  ULDC UR10, c[0x0][0x608] ;  /* 0x00018200000a7ab9 */ /* 0x000fe20000000800 */
[----:B------:R-:W-:Y:S02]  /*0da0*/  ULDC UR18, c[0x0][0x658] ;  /* 0x0001960000127ab9 */ /* 0x000fe40000000800 */
[----:B------:R-:W-:Y:S01]  /*0db0*/  UIADD3 UR7, UR7, UR4, URZ ;  /* 0x0000000407077290 */ /* 0x000fe2000fffe03f */
[----:B------:R-:W-:Y:S02]  /*0dc0*/  UMOV UR11, 0xffffffff ;  /* 0xffffffff000b7882 */ /* 0x000fe40000000000 */
[----:B------:R-:W-:Y:S01]  /*0dd0*/  ULDC.64 UR4, c[0x0][0x640] ;  /* 0x0001900000047ab9 */ /* 0x000fe20000000a00 */
[----:B------:R-:W-:Y:S01]  /*0de0*/  USHF.R.U64 UR16, UR6, UR9, UR7 ;  /* 0x0000000906107299 */ /* 0x000fe20008001207 */
[----:B------:R-:W-:Y:S01]  /*0df0*/  ISETP.NE.U32.AND P0, PT, RZ, UR4, PT ;  /* 0x00000004ff007c0c */ /* 0x000fe2000bf05070 */
[----:B------:R-:W-:-:S02]  /*0e00*/  USHF.R.U32.HI UR7, URZ, UR9, UR7 ;  /* 0x000000093f077299 */ /* 0x000fc40008011607 */
[----:B------:R-:W-:Y:S01]  /*0e10*/  USHF.L.U32 UR6, UR11, UR18, URZ ;  /* 0x000000120b067299 */ /* 0x000fe2000800063f */
[----:B------:R-:W-:Y:S01]  /*0e20*/  ISETP.NE.AND.EX P0, PT, RZ, UR5, PT, P0 ;  /* 0x00000005ff007c0c */ /* 0x000fe2000bf05300 */
[----:B------:R-:W-:Y:S02]  /*0e30*/  USHF.R.U64 UR22, UR16, UR10, UR7 ;  /* 0x0000000a10167299 */ /* 0x000fe40008001207 */
[----:B------:R-:W-:Y:S02]  /*0e40*/  USHF.R.U32.HI UR7, URZ, UR10, UR7 ;  /* 0x0000000a3f077299 */ /* 0x000fe40008011607 */
[----:B------:R-:W-:Y:S02]  /*0e50*/  UISETP.NE.AND UP1, UPT, UR39, URZ, UPT ;  /* 0x0000003f2700728c */ /* 0x000fe4000bf25270 */
[----:B------:R-:W-:Y:S01]  /*0e60*/  USHF.R.U64 UR23, UR22, UR18, UR7 ;  /* 0x0000001216177299 */ /* 0x000fe20008001207 */
[----:B------:R-:W-:Y:S01]  /*0e70*/  ULDC UR17, c[0x0][0x600] ;  /* 0x0001800000117ab9 */ /* 0x000fe20000000800 */
[----:B------:R-:W-:-:S02]  /*0e80*/  ULOP3.LUT UR13, URZ, UR6, URZ, 0x33, !UPT ;  /* 0x000000063f0d7292 */ /* 0x000fc4000f8e333f */
[----:B------:R-:W-:Y:S02]  /*0e90*/  UIADD3 UR15, UR17, -0x1, URZ ;  /* 0xffffffff110f7890 */ /* 0x000fe4000fffe03f */
[----:B------:R-:W-:Y:S02]  /*0ea0*/  USEL UR12, UR8, UR12, !UP1 ;  /* 0x0000000c080c7287 */ /* 0x000fe4000c800000 */
[----:B------:R-:W-:Y:S01]  /*0eb0*/  USHF.R.U32.HI UR7, URZ, UR18, UR7 ;  /* 0x000000123f077299 */ /* 0x000fe20008011607 */
[----:B------:R-:W-:Y:S01]  /*0ec0*/  ULDC UR19, c[0x0][0x648] ;  /* 0x0001920000137ab9 */ /* 0x000fe20000000800 */
[----:B------:R-:W-:Y:S01]  /*0ed0*/  ULDC UR20, c[0x0][0x638] ;  /* 0x00018e0000147ab9 */ /* 0x000fe20000000800 */
[----:B------:R-:W-:Y:S01]  /*0ee0*/  UMOV UR21, 0x1 ;  /* 0x0000000100157882 */ /* 0x000fe20000000000 */
[----:B------:R-:W-:Y:S01]  /*0ef0*/  UMOV UR6, UR23 ;  /* 0x0000001700067c82 */ /* 0x000fe20008000000 */
[----:B------:R-:W-:Y:S07]  /*0f00*/  @!P0 BRA `(.L_x_10) ;  /* 0x0000000000308947 */ /* 0x000fee0003800000 */
[----:B------:R-:W-:Y:S02]  /*0f10*/  ULDC UR10, c[0x0][0x64c] ;  /* 0x00019300000a7ab9 */ /* 0x000fe40000000800 */
        /* <DEDUP_REMOVED lines=8> */
[----:B------:R-:W-:-:S07]  /*0fa0*/  UIMAD.WIDE.U32.X UR4, UR14, UR5, UR10, UP0 ;  /* 0x000000050e0472a5 */ /* 0x000fce00080e040a */
[----:B------:R-:W-:Y:S01]  /*0fb0*/  UMOV UR6, UR4 ;  /* 0x0000000400067c82 */ /* 0x000fe20008000000 */
[----:B------:R-:W-:-:S05]  /*0fc0*/  UMOV UR7, UR5 ;  /* 0x0000000500077c82 */ /* 0x000fca0008000000 */
.L_x_10:
[----:B------:R-:W-:Y:S01]  /*0fd0*/  USHF.R.U64 UR5, UR6, UR19, UR7 ;  /* 0x0000001306057299 */ /* 0x000fe20008001207 */
[----:B------:R-:W-:Y:S01]  /*0fe0*/  IMAD.MOV.U32 R0, RZ, RZ, 0x1 ;  /* 0x00000001ff007424 */ /* 0x000fe200078e00ff */
[----:B------:R-:W-:Y:S02]  /*0ff0*/  USHF.L.U32 UR4, UR21, UR18, URZ ;  /* 0x0000001215047299 */ /* 0x000fe4000800063f */
[----:B------:R-:W-:Y:S02]  /*1000*/  ULOP3.LUT UR13, UR22, UR13, URZ, 0xc0, !UPT ;  /* 0x0000000d160d7292 */ /* 0x000fe4000f8ec03f */
[----:B------:R-:W-:Y:S02]  /*1010*/  UIADD3 UR6, -UR5, URZ, URZ ;  /* 0x0000003f05067290 */ /* 0x000fe4000fffe13f */
[----:B------:R-:W-:Y:S02]  /*1020*/  UIMAD UR13, UR4, UR5, UR13 ;  /* 0x00000005040d72a4 */ /* 0x000fe4000f8e020d */
[----:B------:R-:W-:-:S02]  /*1030*/  ULOP3.LUT UR15, UR16, UR15, URZ, 0xc0, !UPT ;  /* 0x0000000f100f7292 */ /* 0x000fc4000f8ec03f */
[----:B------:R-:W-:Y:S01]  /*1040*/  UIMAD UR4, UR6, UR20, UR23 ;  /* 0x00000014060472a4 */ /* 0x000fe2000f8e0217 */
[----:B------:R-:W-:Y:S01]  /*1050*/  ULDC UR5, c[0x0][0x610] ;  /* 0x0001840000057ab9 */ /* 0x000fe20000000800 */
[----:B------:R-:W-:Y:S02]  /*1060*/  UISETP.NE.AND UP0, UPT, UR39, URZ, UPT ;  /* 0x0000003f2700728c */ /* 0x000fe4000bf05270 */
[----:B------:R-:W-:Y:S02]  /*1070*/  UIMAD UR12, UR13, UR5, UR12 ;  /* 0x000000050d0c72a4 */ /* 0x000fe4000f8e020c */
[----:B------:R-:W-:-:S04]  /*1080*/  UIMAD UR4, UR4, UR17, UR15 ;  /* 0x00000011040472a4 */ /* 0x000fc8000f8e020f */
[----:B------:R-:W-:Y:S02]  /*1090*/  USEL UR43, UR4, UR12, !UP0 ;  /* 0x0000000c042b7287 */ /* 0x000fe4000c000000 */
[----:B------:R-:W-:-:S12]  /*10a0*/  USEL UR44, UR12, UR4, !UP0 ;  /* 0x000000040c2c7287 */ /* 0x000fd8000c000000 */
.L_x_8:
[----:B------:R-:W-:-:S08]  /*10b0*/  NOP ;  /* 0x0000000000007918 */ /* 0x000fd00000000000 */
[----:B------:R-:W1:Y:S02]  /*10c0*/  USETMAXREG.TRY_ALLOC.CTAPOOL UP0, 0xf0 ;  /* 0x000000f0000079c8 */ /* 0x000e640008000600 */
[----:B-1----:R-:W-:-:S13]  /*10d0*/  PLOP3.LUT P0, PT, PT, PT, UP0, 0x80, 0x0 ;  /* 0x000000000000781c */ /* 0x002fda0003f0f008 */
[----:B------:R-:W-:Y:S05]  /*10e0*/  @!P0 BRA `(.L_x_8) ;  /* 0xfffffffc00f08947 */ /* 0x000fea000383ffff */
[----:B------:R-:W-:Y:S01]  /*10f0*/  ULDC.64 UR4, c[0x0][0x598] ;  /* 0x0001660000047ab9 */ /* 0x000fe20000000a00 */
[----:B------:R-:W-:Y:S01]  /*1100*/  ULDC.64 UR48, c[0x0][0x208] ;  /* 0x0000820000307ab9 */ /* 0x000fe20000000a00 */
[----:B------:R-:W-:-:S04]  /*1110*/  ISETP.NE.U32.AND P0, PT, RZ, UR4, PT ;  /* 0x00000004ff007c0c */ /* 0x000fc8000bf05070 */
[----:B------:R-:W-:-:S13]  /*1120*/  ISETP.NE.AND.EX P0, PT, RZ, UR5, PT, P0 ;  /* 0x00000005ff007c0c */ /* 0x000fda000bf05300 */
[----:B------:R-:W-:Y:S05]  /*1130*/  @!P0 BRA `(.L_x_11) ;  /* 0x00000000001c8947 */ /* 0x000fea0003800000 */
[----:B------:R-:W1:Y:S02]  /*1140*/  LDC.64 R2, c[0x0][0x598] ;  /* 0x00016600ff027b82 */ /* 0x000e640000000a00 */
[----:B-1----:R-:W2:Y:S02]  /*1150*/  LDG.E.64 R2, desc[UR48][R2.64] ;  /* 0x0000003002027981 */ /* 0x002ea4000c1e1b00 */
[----:B--2---:R-:W-:-:S04]  /*1160*/  ISETP.NE.U32.AND P0, PT, R2, RZ, PT ;  /* 0x000000ff0200720c */ /* 0x004fc80003f05070 */
[----:B------:R-:W-:-:S13]  /*1170*/  ISETP.NE.AND.EX P0, PT, R3, RZ, PT, P0 ;  /* 0x000000ff0300720c */ /* 0x000fda0003f05300 */
[----:B------:R-:W-:Y:S05]  /*1180*/  @!P0 BRA `(.L_x_11) ;  /* 0x0000000000088947 */ /* 0x000fea0003800000 */
[----:B------:R1:W5:Y:S01]  /*1190*/  LD.E R2, desc[UR48][R2.64] ;  /* 0x0000003002027980 */ /* 0x000362000c101900 */
[----:B------:R-:W-:Y:S05]  /*11a0*/  BRA `(.L_x_12) ;  /* 0x0000000000247947 */ /* 0x000fea0003800000 */
.L_x_11:
[----:B------:R-:W-:Y:S02]  /*11b0*/  ULDC.64 UR4, c[0x0][0x588] ;  /* 0x0001620000047ab9 */ /* 0x000fe40000000a00 */
[----:B------:R-:W-:-:S04]  /*11c0*/  ISETP.NE.U32.AND P0, PT, RZ, UR4, PT ;  /* 0x00000004ff007c0c */ /* 0x000fc8000bf05070 */
[----:B------:R-:W-:-:S13]  /*11d0*/  ISETP.NE.AND.EX P0, PT, RZ, UR5, PT, P0 ;  /* 0x00000005ff007c0c */ /* 0x000fda000bf05300 */
[----:B------:R-:W-:Y:S05]  /*11e0*/  @!P0 BRA `(.L_x_13) ;  /* 0x00000000000c8947 */ /* 0x000fea0003800000 */
[----:B------:R-:W1:Y:S02]  /*11f0*/  LDC.64 R2, c[0x0][0x588] ;  /* 0x00016200ff027b82 */ /* 0x000e640000000a00 */
[----:B-1----:R2:W5:Y:S01]  /*1200*/  LDG.E R2, desc[UR48][R2.64] ;  /* 0x0000003002027981 */ /* 0x002562000c1e1900 */
[----:B------:R-:W-:Y:S05]  /*1210*/  BRA `(.L_x_12) ;  /* 0x0000000000087947 */ /* 0x000fea0003800000 */
.L_x_13:
[----:B------:R-:W-:Y:S02]  /*1220*/  ULDC UR4, c[0x0][0x580] ;  /* 0x0001600000047ab9 */ /* 0x000fe40000000800 */
[----:B------:R-:W-:-:S07]  /*1230*/  IMAD.U32 R2, RZ, RZ, UR4 ;  /* 0x00000004ff027e24 */ /* 0x000fce000f8e00ff */
.L_x_12:
[----:B------:R-:W-:Y:S02]  /*1240*/  ULDC.64 UR4, c[0x0][0x5a0] ;  /* 0x0001680000047ab9 */ /* 0x000fe40000000a00 */
[----:B------:R-:W-:-:S04]  /*1250*/  ISETP.NE.U32.AND P0, PT, RZ, UR4, PT ;  /* 0x00000004ff007c0c */ /* 0x000fc8000bf05070 */
[----:B------:R-:W-:-:S13]  /*1260*/  ISETP.NE.AND.EX P0, PT, RZ, UR5, PT, P0 ;  /* 0x00000005ff007c0c */ /* 0x000fda000bf05300 */
[----:B------:R-:W-:Y:S05]  /*1270*/  @!P0 BRA `(.L_x_14) ;  /* 0x00000000001c8947 */ /* 0x000fea0003800000 */
[----:B------:R-:W3:Y:S02]  /*1280*/  LDC.64 R4, c[0x0][0x5a0] ;  /* 0x00016800ff047b82 */ /* 0x000ee40000000a00 */
[----:B---3--:R-:W3:Y:S02]  /*1290*/  LDG.E.64 R4, desc[UR48][R4.64] ;  /* 0x0000003004047981 */ /* 0x008ee4000c1e1b00 */
[----:B---3--:R-:W-:-:S04]  /*12a0*/  ISETP.NE.U32.AND P0, PT, R4, RZ, PT ;  /* 0x000000ff0400720c */ /* 0x008fc80003f05070 */
[----:B------:R-:W-:-:S13]  /*12b0*/  ISETP.NE.AND.EX P0, PT, R5, RZ, PT, P0 ;  /* 0x000000ff0500720c */ /* 0x000fda0003f05300 */
[----:B------:R-:W-:Y:S05]  /*12c0*/  @!P0 BRA `(.L_x_14) ;  /* 0x0000000000088947 */ /* 0x000fea0003800000 */
[----:B------:R3:W5:Y:S01]  /*12d0*/  LD.E R16, desc[UR48][R4.64] ;  /* 0x0000003004107980 */ /* 0x000762000c101900 */
[----:B------:R-:W-:Y:S05]  /*12e0*/  BRA `(.L_x_15) ;  /* 0x0000000000247947 */ /* 0x000fea0003800000 */
.L_x_14:
[----:B------:R-:W-:Y:S02]  /*12f0*/  ULDC.64 UR4, c[0x0][0x590] ;  /* 0x0001640000047ab9 */ /* 0x000fe40000000a00 */
[----:B------:R-:W-:-:S04]  /*1300*/  ISETP.NE.U32.AND P0, PT, RZ, UR4, PT ;  /* 0x00000004ff007c0c */ /* 0x000fc8000bf05070 */
[----:B------:R-:W-:-:S13]  /*1310*/  ISETP.NE.AND.EX P0, PT, RZ, UR5, PT, P0 ;  /* 0x00000005ff007c0c */ /* 0x000fda000bf05300 */
[----:B------:R-:W-:Y:S05]  /*1320*/  @!P0 BRA `(.L_x_16) ;  /* 0x00000000000c8947 */ /* 0x000fea0003800000 */
[----:B------:R-:W3:Y:S02]  /*1330*/  LDC.64 R16, c[0x0][0x590] ;  /* 0x00016400ff107b82 */ /* 0x000ee40000000a00 */
[----:B---3--:R4:W5:Y:S01]  /*1340*/  LDG.E R16, desc[UR48][R16.64] ;  /* 0x0000003010107981 */ /* 0x008962000c1e1900 */
[----:B------:R-:W-:Y:S05]  /*1350*/  BRA `(.L_x_15) ;  /* 0x0000000000087947 */ /* 0x000fea0003800000 */
.L_x_16:
[----:B------:R-:W-:Y:S02]  /*1360*/  ULDC UR4, c[0x0][0x584] ;  /* 0x0001610000047ab9 */ /* 0x000fe40000000800 */
[----:B------:R-:W-:-:S07]  /*1370*/  IMAD.U32 R16, RZ, RZ, UR4 ;  /* 0x00000004ff107e24 */ /* 0x000fce000f8e00ff */
.L_x_15:
[----:B------:R-:W-:-:S13]  /*1380*/  LOP3.LUT P0, RZ, R0, 0xff, RZ, 0xc0, !PT ;  /* 0x000000ff00ff7812 */ /* 0x000fda000780c0ff */
[----:B------:R-:W-:Y:S05]  /*1390*/  @!P0 EXIT ;  /* 0x000000000000894d */ /* 0x000fea0003800000 */
[----:B------:R-:W-:Y:S01]  /*13a0*/  ULDC UR4, c[0x0][0x28c] ;  /* 0x0000a30000047ab9 */ /* 0x000fe20000000800 */
[----:B------:R-:W-:Y:S01]  /*13b0*/  UMOV UR36, URZ ;  /* 0x0000003f00247c82 */ /* 0x000fe20008000000 */
[----:B------:R-:W-:Y:S01]  /*13c0*/  UIADD3 UR4, UR4, 0x1f, URZ ;  /* 0x0000001f04047890 */ /* 0x000fe2000fffe03f */
[----:B------:R-:W-:-:S03]  /*13d0*/  UMOV UR37, URZ ;  /* 0x0000003f00257c82 */ /* 0x000fc60008000000 */
[----:B------:R-:W-:-:S04]  /*13e0*/  USHF.R.S32.HI UR5, URZ, 0x1f, UR4 ;  /* 0x0000001f3f057899 */ /* 0x000fc80008011404 */
[----:B------:R-:W-:-:S04]  /*13f0*/  ULEA.HI UR5, UR5, UR4, URZ, 0x5 ;  /* 0x0000000405057291 */ /* 0x000fc8000f8f283f */
[----:B------:R-:W-:-:S12]  /*1400*/  USHF.R.S32.HI UR40, URZ, 0x5, UR5 ;  /* 0x000000053f287899 */ /* 0x000fd80008011405 */
.L_x_482:
[----:B------:R-:W0:Y:S01]  /*1410*/  S2R R0, SR_TID.X ;  /* 0x0000000000007919 */ /* 0x000e220000002100 */
[----:B-1----:R-:W1:Y:S01]  /*1420*/  S2UR UR6, SR_CgaCtaId ;  /* 0x00000000000679c3 */ /* 0x002e620000008800 */
[----:B------:R-:W-:Y:S02]  /*1430*/  UMOV UR41, 0x400 ;  /* 0x0000040000297882 */ /* 0x000fe40000000000 */
[----:B-1----:R-:W-:Y:S01]  /*1440*/  ULEA UR41, UR6, UR41, 0x18 ;  /* 0x0000002906297291 */ /* 0x002fe2000f8ec03f */
[----:B0-----:R-:W-:-:S04]  /*1450*/  LOP3.LUT R0, R0, 0x80, RZ, 0xc0, !PT ;  /* 0x0000008000007812 */ /* 0x001fc800078ec0ff */
[----:B------:R-:W-:-:S06]  /*1460*/  SHF.R.U32.HI R0, RZ, 0x7, R0 ;  /* 0x00000007ff007819 */ /* 0x000fcc0000011600 */
[----:B------:R-:W0:Y:S02]  /*1470*/  SHFL.IDX PT, R0, R0, RZ, 0x1f ;  /* 0x00001fff00007589 */ /* 0x000e2400000e0000 */
[----:B0-----:R-:W-:-:S13]  /*1480*/  R2UR UR4, R0 ;  /* 0x00000000000472ca */ /* 0x001fda00000e0000 */
[----:B------:R-:W-:-:S04]  /*1490*/  ULEA.HI UR5, UR4, UR4, URZ, 0x1 ;  /* 0x0000000404057291 */ /* 0x000fc8000f8f083f */
[----:B------:R-:W-:-:S04]  /*14a0*/  ULOP3.LUT UR5, UR5, 0xffffe, URZ, 0xc0, !UPT ;  /* 0x000ffffe05057892 */ /* 0x000fc8000f8ec03f */
[----:B------:R-:W-:-:S03]  /*14b0*/  UIADD3 UR5, UR4, -UR5, URZ ;  /* 0x8000000504057290 */ /* 0x000fc6000fffe03f */
[----:B------:R-:W-:Y:S01]  /*14c0*/  ULDC UR4, c[0x0][0x28c] ;  /* 0x0000a30000047ab9 */ /* 0x000fe20000000800 */
[----:B------:R-:W-:Y:S01]  /*14d0*/  ULEA UR5, UR5, UR41, 0xc ;  /* 0x0000002905057291 */ /* 0x000fe2000f8e603f */
[----:B------:R-:W-:-:S03]  /*14e0*/  ISETP.LT.AND P0, PT, RZ, UR4, PT ;  /* 0x00000004ff007c0c */ /* 0x000fc6000bf01270 */
[----:B------:R-:W-:-:S04]  /*14f0*/  UIADD3 UR5, UR5, 0x180, URZ ;  /* 0x0000018005057890 */ /* 0x000fc8000fffe03f */
[----:B------:R-:W-:-:S04]  /*1500*/  USHF.R.U32.HI UR5, URZ, 0x4, UR5 ;  /* 0x000000043f057899 */ /* 0x000fc80008011605 */
[----:B------:R-:W-:Y:S02]  /*1510*/  ULOP3.LUT UR45, UR5, 0x3fff, URZ, 0xc0, !UPT ;  /* 0x00003fff052d7892 */ /* 0x000fe4000f8ec03f */
[----:B---345:R-:W-:Y:S10]  /*1520*/  @P0 BRA `(.L_x_17) ;  /* 0x0000000000400947 */ /* 0x038ff40003800000 */
[----:B------:R-:W-:Y:S01]  /*1530*/  MOV R0, 0x0 ;  /* 0x0000000000007802 */ /* 0x000fe20000000f00 */
[----:B------:R-:W-:Y:S01]  /*1540*/  ULDC.64 UR4, c[0x4][0x68] ;  /* 0x01001a0000047ab9 */ /* 0x000fe20000000a00 */
[----:B------:R-:W-:Y:S01]  /*1550*/  ULDC.64 UR6, c[0x4][0x8] ;  /* 0x0100020000067ab9 */ /* 0x000fe20000000a00 */
[----:B---3--:R-:W-:Y:S01]  /*1560*/  IMAD.U32 R4, RZ, RZ, UR4 ;  /* 0x00000004ff047e24 */ /* 0x008fe2000f8e00ff */
[----:B------:R0:W1:Y:S01]  /*1570*/  LDC.64 R14, c[0x4][R0] ;  /* 0x01000000000e7b82 */ /* 0x0000620000000a00 */
[----:B------:R-:W-:Y:S01]  /*1580*/  IMAD.U32 R5, RZ, RZ, UR5 ;  /* 0x00000005ff057e24 */ /* 0x000fe2000f8e00ff */
[----:B------:R-:W-:Y:S01]  /*1590*/  ULDC.64 UR4, c[0x4][0x70] ;  /* 0x01001c0000047ab9 */ /* 0x000fe20000000a00 */
[----:B------:R-:W-:Y:S02]  /*15a0*/  IMAD.U32 R10, RZ, RZ, UR6 ;  /* 0x00000006ff0a7e24 */ /* 0x000fe4000f8e00ff */
[----:B------:R-:W-:Y:S02]  /*15b0*/  IMAD.U32 R6, RZ, RZ, UR4 ;  /* 0x00000004ff067e24 */ /* 0x000fe4000f8e00ff */
[----:B------:R-:W-:-:S02]  /*15c0*/  IMAD.U32 R7, RZ, RZ, UR5 ;  /* 0x00000005ff077e24 */ /* 0x000fc4000f8e00ff */
[----:B------:R-:W-:Y:S02]  /*15d0*/  IMAD.U32 R11, RZ, RZ, UR7 ;  /* 0x00000007ff0b7e24 */ /* 0x000fe4000f8e00ff */
[----:B------:R-:W-:Y:S02]  /*15e0*/  IMAD.MOV.U32 R8, RZ, RZ, 0x1e1 ;  /* 0x000001e1ff087424 */ /* 0x000fe400078e00ff */
[----:B------:R-:W-:Y:S02]  /*15f0*/  IMAD.MOV.U32 R12, RZ, RZ, 0x1 ;  /* 0x00000001ff0c7424 */ /* 0x000fe400078e00ff */
[----:B0-----:R-:W-:-:S07]  /*1600*/  IMAD.MOV.U32 R13, RZ, RZ, RZ ;  /* 0x000000ffff0d7224 */ /* 0x001fce00078e00ff */
[----:B------:R-:W-:-:S07]  /*1610*/  LEPC R20, `(.L_x_17) ;  /* 0x000000001014794e */ /* 0x000fce0000000000 */
[----:B-12-45:R-:W-:Y:S05]  /*1620*/  CALL.ABS.NOINC R14 ;  /* 0x000000000e007343 */ /* 0x036fea0003c00000 */
.L_x_17:
[----:B------:R-:W-:-:S06]  /*1630*/  ULOP3.LUT UR4, UR38, 0x1, URZ, 0xfc, !UPT ;  /* 0x0000000126047892 */ /* 0x000fcc000f8efc3f */
[----:B------:R-:W-:-:S05]  /*1640*/  IMAD.U32 R0, RZ, RZ, UR4 ;  /* 0x00000004ff007e24 */ /* 0x000fca000f8e00ff */
[----:B------:R-:W-:-:S13]  /*1650*/  ISETP.NE.AND P0, PT, R0, 0x3, PT ;  /* 0x000000030000780c */ /* 0x000fda0003f05270 */
[----:B------:R-:W-:Y:S05]  /*1660*/  @!P0 BRA `(.L_x_18) ;  /* 0x0000000000048947 */ /* 0x000fea0003800000 */
[----:B------:R-:W-:Y:S01]  /*1670*/  BPT.TRAP 0x1 ;  /* 0x000000040000795c */ /* 0x000fe20000300000 */
.L_x_18:
[----:B--2---:R-:W-:Y:S02]  /*1680*/  IMAD.U32 R3, RZ, RZ, UR37 ;  /* 0x00000025ff037e24 */ /* 0x004fe4000f8e00ff */
[----:B------:R-:W-:-:S03]  /*1690*/  IMAD.U32 R0, RZ, RZ, UR36 ;  /* 0x00000024ff007e24 */ /* 0x000fc6000f8e00ff */
[----:B------:R-:W-:Y:S02]  /*16a0*/  LEA R3, R3, UR41, 0x3 ;  /* 0x0000002903037c11 */ /* 0x000fe4000f8e18ff */
[----:B------:R-:W-:-:S04]  /*16b0*/  SHF.L.U32 R0, R0, 0x1f, RZ ;  /* 0x0000001f00007819 */ /* 0x000fc800000006ff */
[----:B------:R0:W1:Y:S01]  /*16c0*/  SYNCS.PHASECHK.TRANS64.TRYWAIT P1, [R3+URZ], R0 ;  /* 0x00000000030075a7 */ /* 0x000062000802017f */
[----:B------:R-:W-:Y:S05]  /*16d0*/  @!P0 BRA `(.L_x_19) ;  /* 0x0000000000048947 */ /* 0x000fea0003800000 */
[----:B------:R-:W-:Y:S01]  /*16e0*/  BPT.TRAP 0x1 ;  /* 0x000000040000795c */ /* 0x000fe20000300000 */
.L_x_19:
[----:B-1----:R-:W-:Y:S05]  /*16f0*/  @P1 BRA `(.L_x_20) ;  /* 0x0000000000081947 */ /* 0x002fea0003800000 */
[----:B------:R-:W1:Y:S02]  /*1700*/  SYNCS.PHASECHK.TRANS64.TRYWAIT P1, [R3+URZ], R0 ;  /* 0x00000000030075a7 */ /* 0x000e64000802017f */
[----:B-1----:R-:W-:Y:S05]  /*1710*/  @!P1 BRA `(.L_x_21) ;  /* 0x0000012000f89947 */ /* 0x002fea0003800000 */
.L_x_20:
[----:B------:R-:W-:-:S04]  /*1720*/  UISETP.LT.AND UP0, UPT, UR40, 0x1, UPT ;  /* 0x000000012800788c */ /* 0x000fc8000bf01270 */
[----:B------:R-:W-:-:S06]  /*1730*/  USEL UR4, UR40, 0x1, UP0 ;  /* 0x0000000128047887 */ /* 0x000fcc0008000000 */
[----:B01----:R-:W-:Y:S01]  /*1740*/  IMAD.U32 R0, RZ, RZ, UR4 ;  /* 0x00000004ff007e24 */ /* 0x003fe2000f8e00ff */
[----:B------:R-:W-:Y:S05]  /*1750*/  WARPSYNC.ALL ;  /* 0x0000000000007948 */ /* 0x000fea0003800000 */
[----:B------:R-:W-:-:S04]  /*1760*/  IADD3 R0, -R0, UR40, RZ ;  /* 0x0000002800007c10 */ /* 0x000fc8000fffe1ff */
[----:B------:R-:W-:Y:S01]  /*1770*/  ISETP.GE.AND P1, PT, R0, 0x1, PT ;  /* 0x000000010000780c */ /* 0x000fe20003f26270 */
[----:B------:R-:W-:Y:S01]  /*1780*/  UIADD3 UR4, UR41, 0x1c180, URZ ;  /* 0x0001c18029047890 */ /* 0x000fe2000fffe03f */
[----:B------:R-:W-:Y:S01]  /*1790*/  WARPGROUP.ARRIVE ;  /* 0x00000000000079c5 */ /* 0x000fe20000000000 */
[----:B------:R-:W-:Y:S02]  /*17a0*/  ULOP3.LUT UR45, UR45, 0x10000, URZ, 0xfc, !UPT ;  /* 0x000100002d2d7892 */ /* 0x000fe4000f8efc3f */
[----:B------:R-:W-:Y:S02]  /*17b0*/  USHF.R.U32.HI UR4, URZ, 0x4, UR4 ;  /* 0x000000043f047899 */ /* 0x000fe40008011604 */
[----:B------:R-:W-:Y:S02]  /*17c0*/  ULEA UR47, UR37, UR45, 0xa ;  /* 0x0000002d252f7291 */ /* 0x000fe4000f8e503f */
[----:B------:R-:W-:Y:S01]  /*17d0*/  ULOP3.LUT UR4, UR4, 0x3fff, URZ, 0xc0, !UPT ;  /* 0x00003fff04047892 */ /* 0x000fe2000f8ec03f */
[----:B------:R-:W-:Y:S01]  /*17e0*/  UMOV UR21, 0x80000020 ;  /* 0x8000002000157882 */ /* 0x000fe20000000000 */
[----:B------:R-:W-:-:S02]  /*17f0*/  UMOV UR23, 0x80000020 ;  /* 0x8000002000177882 */ /* 0x000fc40000000000 */
[----:B------:R-:W-:Y:S01]  /*1800*/  ULOP3.LUT UR46, UR4, 0x10000, URZ, 0xfc, !UPT ;  /* 0x00010000042e7892 */ /* 0x000fe2000f8efc3f */
[----:B------:R-:W-:Y:S01]  /*1810*/  UMOV UR20, UR47 ;  /* 0x0000002f00147c82 */ /* 0x000fe20008000000 */
[----:B------:R-:W-:Y:S02]  /*1820*/  UMOV UR5, UR21 ;  /* 0x0000001500057c82 */ /* 0x000fe40008000000 */
[----:B------:R-:W-:Y:S01]  /*1830*/  UIMAD UR50, UR37, 0x380, UR46 ;  /* 0x00000380253278a4 */ /* 0x000fe2000f8e022e */
[----:B------:R-:W-:Y:S01]  /*1840*/  UMOV UR4, UR20 ;  /* 0x0000001400047c82 */ /* 0x000fe20008000000 */
[----:B------:R-:W-:Y:S02]  /*1850*/  UMOV UR7, 0x80000020 ;  /* 0x8000002000077882 */ /* 0x000fe40000000000 */
[----:B------:R-:W-:Y:S02]  /*1860*/  UIADD3 UR6, UR50, 0x80, URZ ;  /* 0x0000008032067890 */ /* 0x000fe4000fffe03f */
[----:B------:R-:W-:-:S02]  /*1870*/  UIADD3 UR14, UR50, 0x100, URZ ;  /* 0x00000100320e7890 */ /* 0x000fc4000fffe03f */
[----:B------:R-:W-:Y:S01]  /*1880*/  UMOV UR22, UR50 ;  /* 0x0000003200167c82 */ /* 0x000fe20008000000 */
[----:B------:R-:W-:Y:S01]  /*1890*/  UMOV UR12, UR20 ;  /* 0x00000014000c7c82 */ /* 0x000fe20008000000 */
[----:B------:R-:W-:Y:S01]  /*18a0*/  HGMMA.64x32x16.F32 R24, gdesc[UR20], RZ, !UPT, gsb0 ;  /* 0x00600000141879f0 */ /* 0x000fe2000c0008ff */
[----:B------:R-:W-:Y:S01]  /*18b0*/  UMOV UR13, UR21 ;  /* 0x00000015000d7c82 */ /* 0x000fe20008000000 */
[----:B------:R-:W-:Y:S01]  /*18c0*/  UMOV UR15, 0x80000020 ;  /* 0x80000020000f7882 */ /* 0x000fe20000000000 */
[----:B------:R-:W-:Y:S01]  /*18d0*/  UIADD3 UR10, UR50, 0x180, URZ ;  /* 0x00000180320a7890 */ /* 0x000fe2000fffe03f */
[----:B------:R-:W-:Y:S01]  /*18e0*/  UMOV UR8, UR20 ;  /* 0x0000001400087c82 */ /* 0x000fe20008000000 */
        /* <DEDUP_REMOVED lines=10> */
[----:B------:R-:W-:-:S02]  /*1990*/  UIADD3 UR27, UR47, 0x2, URZ ;  /* 0x000000022f1b7890 */ /* 0x000fc4000fffe03f */
[----:B------:R-:W-:Y:S01]  /*19a0*/  UIADD3 UR26, UR50, 0x300, URZ ;  /* 0x00000300321a7890 */ /* 0x000fe2000fffe03f */
[----:B------:R-:W-:Y:S01]  /*19b0*/  UMOV UR24, UR20 ;  /* 0x0000001400187c82 */ /* 0x000fe20008000000 */
[----:B------:R-:W-:Y:S01]  /*19c0*/  UMOV UR25, UR21 ;  /* 0x0000001500197c82 */ /* 0x000fe20008000000 */
[----:B------:R-:W-:Y:S01]  /*19d0*/  UIADD3 UR28, UR47, 0x200, URZ ;  /* 0x000002002f1c7890 */ /* 0x000fe2000fffe03f */
[----:B------:R-:W-:-:S03]  /*19e0*/  UMOV UR29, 0x80000020 ;  /* 0x80000020001d7882 */ /* 0x000fc60000000000 */
[----:B------:R-:W-:Y:S01]  /*19f0*/  UMOV UR30, UR26 ;  /* 0x0000001a001e7c82 */ /* 0x000fe20008000000 */
[----:B------:R-:W-:Y:S02]  /*1a00*/  UMOV UR21, UR29 ;  /* 0x0000001d00157c82 */ /* 0x000fe40008000000 */
[----:B------:R-:W-:Y:S01]  /*1a10*/  UMOV UR20, UR28 ;  /* 0x0000001c00147c82 */ /* 0x000fe20008000000 */
[----:B------:R-:W-:Y:S02]  /*1a20*/  WARPGROUP.DEPBAR.LE gsb0, 0x0 ;  /* 0x00008000000079c5 */ /* 0x000fe40000010000 */
[----:B------:R-:W-:Y:S01]  /*1a30*/  WARPGROUP.ARRIVE ;  /* 0x00000000000079c5 */ /* 0x000fe20000000000 */
[----:B------:R-:W-:Y:S02]  /*1a40*/  IMAD.MOV.U32 R20, RZ, RZ, R24 ;  /* 0x000000ffff147224 */ /* 0x000fe400078e0018 */
[----:B------:R-:W-:Y:S02]  /*1a50*/  IMAD.MOV.U32 R19, RZ, RZ, R25 ;  /* 0x000000ffff137224 */ /* 0x000fe400078e0019 */
[----:B------:R-:W-:Y:S01]  /*1a60*/  IMAD.MOV.U32 R18, RZ, RZ, R26 ;  /* 0x000000ffff127224 */ /* 0x000fe200078e001a */
[----:B------:R-:W-:Y:S01]  /*1a70*/  HGMMA.64x32x16.F32 R200, gdesc[UR4], RZ, !UPT, gsb0 ;  /* 0x0060000004c879f0 */ /* 0x000fe2000c0008ff */
[----:B------:R-:W-:Y:S01]  /*1a80*/  UMOV UR4, UR27 ;  /* 0x0000001b00047c82 */ /* 0x000fe20008000000 */
[----:B------:R-:W-:Y:S01]  /*1a90*/  UMOV UR27, 0x80000020 ;  /* 0x80000020001b7882 */ /* 0x000fe20000000000 */
[----:B------:R-:W-:Y:S01]  /*1aa0*/  IMAD.MOV.U32 R15, RZ, RZ, R27 ;  /* 0x000000ffff0f7224 */ /* 0x000fe200078e001b */
[----:B------:R-:W-:Y:S01]  /*1ab0*/  UMOV UR31, UR27 ;  /* 0x0000001b001f7c82 */ /* 0x000fe20008000000 */
[----:B------:R-:W-:Y:S01]  /*1ac0*/  IMAD.MOV.U32 R14, RZ, RZ, R28 ;  /* 0x000000ffff0e7224 */ /* 0x000fe200078e001c */
[----:B------:R-:W-:Y:S01]  /*1ad0*/  UMOV UR5, 0x80000020 ;  /* 0x8000002000057882 */ /* 0x000fe20000000000 */
[----:B------:R-:W-:-:S02]  /*1ae0*/  IMAD.MOV.U32 R13, RZ, RZ, R29 ;  /* 0x000000ffff0d7224 */ /* 0x000fc400078e001d */
[----:B------:R-:W-:Y:S02]  /*1af0*/  IMAD.MOV.U32 R12, RZ, RZ, R30 ;  /* 0x000000ffff0c7224 */ /* 0x000fe400078e001e */
[----:B------:R-:W-:Y:S02]  /*1b00*/  IMAD.MOV.U32 R11, RZ, RZ, R31 ;  /* 0x000000ffff0b7224 */ /* 0x000fe400078e001f */
[----:B------:R-:W-:Y:S02]  /*1b10*/  IMAD.MOV.U32 R10, RZ, RZ, R32 ;  /* 0x000000ffff0a7224 */ /* 0x000fe400078e0020 */
[----:B------:R-:W-:Y:S02]  /*1b20*/  IMAD.MOV.U32 R9, RZ, RZ, R33 ;  /* 0x000000ffff097224 */ /* 0x000fe400078e0021 */
[----:B------:R-:W-:Y:S02]  /*1b30*/  IMAD.MOV.U32 R8, RZ, RZ, R34 ;  /* 0x000000ffff087224 */ /* 0x000fe400078e0022 */
[----:B------:R-:W-:-:S02]  /*1b40*/  IMAD.MOV.U32 R7, RZ, RZ, R35 ;  /* 0x000000ffff077224 */ /* 0x000fc400078e0023 */
[----:B------:R-:W-:Y:S02]  /*1b50*/  IMAD.MOV.U32 R6, RZ, RZ, R36 ;  /* 0x000000ffff067224 */ /* 0x000fe400078e0024 */
[----:B---3--:R-:W-:Y:S02]  /*1b60*/  IMAD.MOV.U32 R5, RZ, RZ, R37 ;  /* 0x000000ffff057224 */ /* 0x008fe400078e0025 */
[----:B------:R-:W-:Y:S02]  /*1b70*/  IMAD.MOV.U32 R4, RZ, RZ, R38 ;  /* 0x000000ffff047224 */ /* 0x000fe400078e0026 */
[----:B------:R-:W-:Y:S01]  /*1b80*/  IMAD.MOV.U32 R3, RZ, RZ, R39 ;  /* 0x000000ffff037224 */ /* 0x000fe200078e0027 */
[----:B------:R-:W-:Y:S02]  /*1b90*/  WARPGROUP.DEPBAR.LE gsb0, 0x0 ;  /* 0x00008000000079c5 */ /* 0x000fe40000010000 */
[----:B------:R-:W-:Y:S01]  /*1ba0*/  WARPGROUP.ARRIVE ;  /* 0x00000000000079c5 */ /* 0x000fe20000000000 */
[----:B------:R0:W-:Y:S04]  /*1bb0*/  STL.64 [R1+0x90], R214 ;  /* 0x000090d601007387 */ /* 0x0001e80000100a00 */
[----:B------:R1:W-:Y:S01]  /*1bc0*/  STL.64 [R1+0x88], R212 ;  /* 0x000088d401007387 */ /* 0x0003e20000100a00 */
[----:B------:R-:W-:Y:S01]  /*1bd0*/  HGMMA.64x32x16.F32 R168, gdesc[UR12], RZ, !UPT, gsb0 ;  /* 0x006000000ca879f0 */ /* 0x000fe2000c0008ff */
[----:B------:R-:W-:Y:S01]  /*1be0*/  UMOV UR12, UR28 ;  /* 0x0000001c000c7c82 */ /* 0x000fe20008000000 */
[----:B------:R-:W-:Y:S01]  /*1bf0*/  UMOV UR13, UR29 ;  /* 0x0000001d000d7c82 */ /* 0x000fe20008000000 */
[----:B------:R2:W-:Y:S04]  /*1c00*/  STL.64 [R1+0x80], R210 ;  /* 0x000080d201007387 */ /* 0x0005e80000100a00 */
[----:B------:R3:W-:Y:S01]  /*1c10*/  STL.64 [R1+0x78], R208 ;  /* 0x000078d001007387 */ /* 0x0007e20000100a00 */
[----:B0-----:R-:W-:-:S02]  /*1c20*/  IMAD.MOV.U32 R214, RZ, RZ, R4 ;  /* 0x000000ffffd67224 */ /* 0x001fc400078e0004 */
[----:B------:R-:W-:Y:S01]  /*1c30*/  IMAD.MOV.U32 R215, RZ, RZ, R3 ;  /* 0x000000ffffd77224 */ /* 0x000fe200078e0003 */
[----:B------:R0:W-:Y:S01]  /*1c40*/  STL.64 [R1+0x70], R206 ;  /* 0x000070ce01007387 */ /* 0x0001e20000100a00 */
[----:B-1----:R-:W-:Y:S02]  /*1c50*/  IMAD.MOV.U32 R212, RZ, RZ, R6 ;  /* 0x000000ffffd47224 */ /* 0x002fe400078e0006 */
[----:B------:R-:W-:Y:S01]  /*1c60*/  IMAD.MOV.U32 R213, RZ, RZ, R5 ;  /* 0x000000ffffd57224 */ /* 0x000fe200078e0005 */
[----:B------:R1:W-:Y:S01]  /*1c70*/  STL.64 [R1+0x68], R204 ;  /* 0x000068cc01007387 */ /* 0x0003e20000100a00 */
[----:B--2---:R-:W-:Y:S02]  /*1c80*/  IMAD.MOV.U32 R210, RZ, RZ, R8 ;  /* 0x000000ffffd27224 */ /* 0x004fe400078e0008 */
[----:B------:R-:W-:Y:S01]  /*1c90*/  IMAD.MOV.U32 R211, RZ, RZ, R7 ;  /* 0x000000ffffd37224 */ /* 0x000fe200078e0007 */
[----:B------:R2:W-:Y:S01]  /*1ca0*/  STL.64 [R1+0x60], R202 ;  /* 0x000060ca01007387 */ /* 0x0005e20000100a00 */
[----:B---3--:R-:W-:-:S02]  /*1cb0*/  IMAD.MOV.U32 R208, RZ, RZ, R10 ;  /* 0x000000ffffd07224 */ /* 0x008fc400078e000a */
[----:B------:R-:W-:Y:S01]  /*1cc0*/  IMAD.MOV.U32 R209, RZ, RZ, R9 ;  /* 0x000000ffffd17224 */ /* 0x000fe200078e0009 */
[----:B------:R3:W-:Y:S01]  /*1cd0*/  STL.64 [R1+0x58], R200 ;  /* 0x000058c801007387 */ /* 0x0007e20000100a00 */
[----:B0-----:R-:W-:Y:S02]  /*1ce0*/  IMAD.MOV.U32 R206, RZ, RZ, R12 ;  /* 0x000000ffffce7224 */ /* 0x001fe400078e000c */
[----:B------:R-:W-:Y:S02]  /*1cf0*/  IMAD.MOV.U32 R207, RZ, RZ, R11 ;  /* 0x000000ffffcf7224 */ /* 0x000fe400078e000b */
[----:B-1----:R-:W-:Y:S02]  /*1d00*/  IMAD.MOV.U32 R204, RZ, RZ, R14 ;  /* 0x000000ffffcc7224 */ /* 0x002fe400078e000e */
[----:B------:R-:W-:Y:S02]  /*1d10*/  IMAD.MOV.U32 R205, RZ, RZ, R13 ;  /* 0x000000ffffcd7224 */ /* 0x000fe400078e000d */
[----:B--2---:R-:W-:-:S02]  /*1d20*/  IMAD.MOV.U32 R202, RZ, RZ, R18 ;  /* 0x000000ffffca7224 */ /* 0x004fc400078e0012 */
[----:B------:R-:W-:Y:S02]  /*1d30*/  IMAD.MOV.U32 R203, RZ, RZ, R15 ;  /* 0x000000ffffcb7224 */ /* 0x000fe400078e000f */
[----:B---3--:R-:W-:Y:S02]  /*1d40*/  IMAD.MOV.U32 R200, RZ, RZ, R20 ;  /* 0x000000ffffc87224 */ /* 0x008fe400078e0014 */
[----:B------:R-:W-:Y:S01]  /*1d50*/  IMAD.MOV.U32 R201, RZ, RZ, R19 ;  /* 0x000000ffffc97224 */ /* 0x000fe200078e0013 */
[----:B------:R-:W-:Y:S02]  /*1d60*/  WARPGROUP.DEPBAR.LE gsb0, 0x0 ;  /* 0x00008000000079c5 */ /* 0x000fe40000010000 */
[----:B------:R-:W-:-:S06]  /*1d70*/  WARPGROUP.ARRIVE ;  /* 0x00000000000079c5 */ /* 0x000fcc0000000000 */
[----:B------:R-:W-:Y:S01]  /*1d80*/  HGMMA.64x32x16.F32 R136, gdesc[UR8], RZ, !UPT, gsb0 ;  /* 0x00600000088879f0 */ /* 0x000fe2000c0008ff */
[----:B------:R-:W-:Y:S01]  /*1d90*/  UMOV UR8, UR28 ;  /* 0x0000001c00087c82 */ /* 0x000fe20008000000 */
[----:B------:R-:W-:Y:S01]  /*1da0*/  UMOV UR9, UR29 ;  /* 0x0000001d00097c82 */ /* 0x000fe20008000000 */
        /* <DEDUP_REMOVED lines=13> */
[----:B------:R-:W-:Y:S01]  /*1e80*/  UIADD3 UR26, UR50, 0x102, URZ ;  /* 0x00000102321a7890 */ /* 0x000fe2000fffe03f */
[----:B------:R-:W-:Y:S01]  /*1e90*/  UMOV UR24, UR4 ;  /* 0x0000000400187c82 */ /* 0x000fe20008000000 */
[----:B------:R-:W-:Y:S01]  /*1ea0*/  UMOV UR25, UR5 ;  /* 0x0000000500197c82 */ /* 0x000fe20008000000 */
[----:B------:R-:W-:Y:S02]  /*1eb0*/  WARPGROUP.DEPBAR.LE gsb0, 0x0 ;  /* 0x00008000000079c5 */ /* 0x000fe40000010000 */
[----:B------:R-:W-:-:S06]  /*1ec0*/  WARPGROUP.ARRIVE ;  /* 0x00000000000079c5 */ /* 0x000fcc0000000000 */
[----:B------:R-:W-:Y:S01]  /*1ed0*/  HGMMA.64x32x16.F32 R24, gdesc[UR28], RZ, !UPT, gsb0 ;  /* 0x006000001c1879f0 */ /* 0x000fe2000c0008ff */
[----:B------:R-:W-:Y:S01]  /*1ee0*/  UMOV UR30, UR6 ;  /* 0x00000006001e7c82 */ /* 0x000fe20008000000 */
[----:B------:R-:W-:Y:S01]  /*1ef0*/  UMOV UR31, UR7 ;  /* 0x00000007001f7c82 */ /* 0x000fe20008000000 */
[----:B------:R-:W-:Y:S01]  /*1f00*/  UMOV UR7, 0x80000020 ;  /* 0x8000002000077882 */ /* 0x000fe20000000000 */
[----:B------:R-:W-:Y:S02]  /*1f10*/  WARPGROUP.DEPBAR.LE gsb0, 0x0 ;  /* 0x00008000000079c5 */ /* 0x000fe40000010000 */
[----:B------:R-:W-:-:S06]  /*1f20*/  WARPGROUP.ARRIVE ;  /* 0x00000000000079c5 */ /* 0x000fcc0000000000 */
[----:B------:R-:W-:Y:S01]  /*1f30*/  HGMMA.64x32x16.F32 R56, gdesc[UR32], RZ, !UPT, gsb0 ;  /* 0x00600000203879f0 */ /* 0x000fe2000c0008ff */
[----:B------:R-:W-:Y:S01]  /*1f40*/  UMOV UR27, 0x80000020 ;  /* 0x80000020001b7882 */ /* 0x000fe20000000000 */
        /* <DEDUP_REMOVED lines=11> */
[----:B------:R-:W-:Y:S01]  /*2000*/  UIADD3 UR10, UR50, 0x2, URZ ;  /* 0x00000002320a7890 */ /* 0x000fe2000fffe03f */
[----:B------:R-:W-:Y:S01]  /*2010*/  UMOV UR19, 0x80000020 ;  /* 0x8000002000137882 */ /* 0x000fe20000000000 */
[----:B------:R-:W-:Y:S01]  /*2020*/  UMOV UR8, UR4 ;  /* 0x0000000400087c82 */ /* 0x000fe20008000000 */
[----:B------:R-:W-:-:S04]  /*2030*/  UMOV UR9, UR5 ;  /* 0x0000000500097c82 */ /* 0x000fc80008000000 */
[----:B------:R-:W-:Y:S01]  /*2040*/  UMOV UR6, UR10 ;  /* 0x0000000a00067c82 */ /* 0x000fe20008000000 */
[----:B------:R-:W-:Y:S02]  /*2050*/  WARPGROUP.DEPBAR.LE gsb0, 0x0 ;  /* 0x00008000000079c5 */ /* 0x000fe40000010000 */
[----:B------:R-:W-:-:S06]  /*2060*/  WARPGROUP.ARRIVE ;  /* 0x00000000000079c5 */ /* 0x000fcc0000000000 */
[----:B------:R-:W-:Y:S03]  /*2070*/  HGMMA.64x32x16.F32 R152, gdesc[UR12], RZ, !UPT, gsb0 ;  /* 0x006000000c9879f0 */ /* 0x000fe6000c0008ff */
        /* <DEDUP_REMOVED lines=8> */
[----:B------:R-:W-:Y:S03]  /*2100*/  HGMMA.64x32x16.F32 R200, gdesc[UR4], R200, gsb0 ;  /* 0x0060000004c879f0 */ /* 0x000fe600080008c8 */
[----:B------:R-:W-:Y:S02]  /*2110*/  WARPGROUP.DEPBAR.LE gsb0, 0x0 ;  /* 0x00008000000079c5 */ /* 0x000fe40000010000 */
[----:B------:R-:W-:Y:S04]  /*2120*/  STL.64 [R1], R200 ;  /* 0x000000c801007387 */ /* 0x000fe80000100a00 */
[----:B------:R-:W-:Y:S04]  /*2130*/  STL.64 [R1+0x8], R202 ;  /* 0x000008ca01007387 */ /* 0x000fe80000100a00 */
[----:B------:R-:W-:Y:S04]  /*2140*/  STL.64 [R1+0x10], R204 ;  /* 0x000010cc01007387 */ /* 0x000fe80000100a00 */
[----:B------:R-:W-:Y:S04]  /*2150*/  STL.64 [R1+0x18], R206 ;  /* 0x000018ce01007387 */ /* 0x000fe80000100a00 */
[----:B------:R-:W-:Y:S04]  /*2160*/  STL.64 [R1+0x20], R208 ;  /* 0x000020d001007387 */ /* 0x000fe80000100a00 */
[----:B------:R-:W-:Y:S04]  /*2170*/  STL.64 [R1+0x28], R210 ;  /* 0x000028d201007387 */ /* 0x000fe80000100a00 */
[----:B------:R-:W-:Y:S04]  /*2180*/  STL.64 [R1+0x30], R212 ;  /* 0x000030d401007387 */ /* 0x000fe80000100a00 */
[----:B------:R0:W-:Y:S04]  /*2190*/  STL.64 [R1+0x38], R214 ;  /* 0x000038d601007387 */ /* 0x0001e80000100a00 */
[----:B0-----:R-:W2:Y:S04]  /*21a0*/  LDL.LU.64 R214, [R1+0x90] ;  /* 0x0000900001d67983 */ /* 0x001ea80000300a00 */
[----:B------:R-:W2:Y:S04]  /*21b0*/  LDL.LU.64 R212, [R1+0x88] ;  /* 0x0000880001d47983 */ /* 0x000ea80000300a00 */
[----:B------:R-:W2:Y:S04]  /*21c0*/  LDL.LU.64 R210, [R1+0x80] ;  /* 0x0000800001d27983 */ /* 0x000ea80000300a00 */
[----:B------:R-:W2:Y:S04]  /*21d0*/  LDL.LU.64 R208, [R1+0x78] ;  /* 0x0000780001d07983 */ /* 0x000ea80000300a00 */
[----:B------:R-:W2:Y:S04]  /*21e0*/  LDL.LU.64 R206, [R1+0x70] ;  /* 0x0000700001ce7983 */ /* 0x000ea80000300a00 */
[----:B------:R-:W2:Y:S04]  /*21f0*/  LDL.LU.64 R204, [R1+0x68] ;  /* 0x0000680001cc7983 */ /* 0x000ea80000300a00 */
[----:B------:R-:W2:Y:S04]  /*2200*/  LDL.LU.64 R202, [R1+0x60] ;  /* 0x0000600001ca7983 */ /* 0x000ea80000300a00 */
[----:B------:R-:W2:Y:S01]  /*2210*/  LDL.LU.64 R200, [R1+0x58] ;  /* 0x0000580001c87983 */ /* 0x000ea20000300a00 */
[----:B------:R-:W-:Y:S01]  /*2220*/  UIADD3 UR10, UR50, 0x182, URZ ;  /* 0x00000182320a7890 */ /* 0x000fe2000fffe03f */
[----:B------:R-:W-:Y:S01]  /*2230*/  UMOV UR11, 0x80000020 ;  /* 0x80000020000b7882 */ /* 0x000fe20000000000 */
[----:B------:R-:W-:Y:S01]  /*2240*/  UIADD3 UR34, UR50, 0x202, URZ ;  /* 0x0000020232227890 */ /* 0x000fe2000fffe03f */
        /* <DEDUP_REMOVED lines=10> */
[----:B--2---:R-:W-:-:S06]  /*22f0*/  WARPGROUP.ARRIVE ;  /* 0x00000000000079c5 */ /* 0x004fcc0000000000 */
[----:B------:R-:W-:Y:S03]  /*2300*/  HGMMA.64x32x16.F32 R200, gdesc[UR16], R200, gsb0 ;  /* 0x0060000010c879f0 */ /* 0x000fe600080008c8 */
[----:B------:R-:W-:Y:S02]  /*2310*/  WARPGROUP.DEPBAR.LE gsb0, 0x0 ;  /* 0x00008000000079c5 */ /* 0x000fe40000010000 */
[----:B------:R-:W-:-:S06]  /*2320*/  WARPGROUP.ARRIVE ;  /* 0x00000000000079c5 */ /* 0x000fcc0000000000 */
        /* <DEDUP_REMOVED lines=12> */
[----:B------:R-:W-:Y:S01]  /*23f0*/  HGMMA.64x32x16.F32 R40, gdesc[UR20], R40, gsb0 ;  /* 0x00600000142879f0 */ /* 0x000fe20008000828 */
[----:B------:R-:W-:Y:S01]  /*2400*/  UMOV UR20, UR47 ;  /* 0x0000002f00147c82 */ /* 0x000fe20008000000 */
[----:B------:R-:W-:Y:S01]  /*2410*/  UMOV UR21, 0x80000020 ;  /* 0x8000002000157882 */ /* 0x000fe20000000000 */
[----:B------:R-:W-:Y:S01]  /*2420*/  UMOV UR12, UR20 ;  /* 0x00000014000c7c82 */ /* 0x000fe20008000000 */
        /* <DEDUP_REMOVED lines=11> */
[----:B------:R-:W-:-:S02]  /*24e0*/  WARPGROUP.DEPBAR.LE gsb0, 0x0 ;  /* 0x00008000000079c5 */ /* 0x000fc40000010000 */
        /* <DEDUP_REMOVED lines=21> */
[----:B------:R-:W-:Y:S05]  /*2640*/  @!P1 BRA `(.L_x_22) ;  /* 0x0000001000949947 */ /* 0x000fea0003800000 */
[----:B------:R-:W-:Y:S01]  /*2650*/  UIADD3 UR33, UR37, 0x1, URZ ;  /* 0x0000000125217890 */ /* 0x000fe2000fffe03f */
[----:B------:R-:W-:Y:S01]  /*2660*/  IMAD.MOV.U32 R3, RZ, RZ, R0 ;  /* 0x000000ffff037224 */ /* 0x000fe200078e0000 */
[----:B------:R-:W-:Y:S02]  /*2670*/  UMOV UR32, UR37 ;  /* 0x0000002500207c82 */ /* 0x000fe40008000000 */
[----:B------:R-:W-:-:S04]  /*2680*/  UISETP.NE.AND UP0, UPT, UR33, 0x7, UPT ;  /* 0x000000072100788c */ /* 0x000fc8000bf05270 */
[----:B------:R-:W-:Y:S02]  /*2690*/  USEL UR4, URZ, 0x1, UP0 ;  /* 0x000000013f047887 */ /* 0x000fe40008000000 */
[----:B------:R-:W-:Y:S02]  /*26a0*/  USEL UR33, UR33, URZ, UP0 ;  /* 0x0000003f21217287 */ /* 0x000fe40008000000 */
[----:B------:R-:W-:-:S06]  /*26b0*/  ULOP3.LUT UR4, UR36, UR4, URZ, 0x3c, !UPT ;  /* 0x0000000424047292 */ /* 0x000fcc000f8e3c3f */
[----:B------:R-:W-:-:S07]  /*26c0*/  IMAD.U32 R5, RZ, RZ, UR4 ;  /* 0x00000004ff057e24 */ /* 0x000fce000f8e00ff */
.L_x_29:
[----:B------:R-:W-:Y:S05]  /*26d0*/  @!P0 BRA `(.L_x_23) ;  /* 0x0000000000048947 */ /* 0x000fea0003800000 */
[----:B------:R-:W-:Y:S01]  /*26e0*/  BPT.TRAP 0x1 ;  /* 0x000000040000795c */ /* 0x000fe20000300000 */
.L_x_23:
[----:B------:R-:W-:Y:S01]  /*26f0*/  ULEA UR4, UR33, UR41, 0x3 ;  /* 0x0000002921047291 */ /* 0x000fe2000f8e183f */
[----:B------:R-:W-:-:S08]  /*2700*/  SHF.L.U32 R4, R5, 0x1f, RZ ;  /* 0x0000001f05047819 */ /* 0x000fd000000006ff */
[----:B------:R0:W1:Y:S01]  /*2710*/  SYNCS.PHASECHK.TRANS64.TRYWAIT P1, [UR4], R4 ;  /* 0x00000004ff0075a7 */ /* 0x0000620008020144 */
[----:B------:R-:W-:Y:S05]  /*2720*/  @!P0 BRA `(.L_x_24) ;  /* 0x0000000000048947 */ /* 0x000fea0003800000 */
[----:B------:R-:W-:Y:S01]  /*2730*/  BPT.TRAP 0x1 ;  /* 0x000000040000795c */ /* 0x000fe20000300000 */
.L_x_24:
[----:B-1----:R-:W-:Y:S05]  /*2740*/  @P1 BRA `(.L_x_25) ;  /* 0x0000000000081947 */ /* 0x002fea0003800000 */
[----:B------:R-:W1:Y:S02]  /*2750*/  SYNCS.PHASECHK.TRANS64.TRYWAIT P1, [UR4], R4 ;  /* 0x00000004ff0075a7 */ /* 0x000e640008020144 */
[----:B-1----:R-:W-:Y:S05]  /*2760*/  @!P1 BRA `(.L_x_26) ;  /* 0x0000011000f89947 */ /* 0x002fea0003800000 */
.L_x_25:
[----:B------:R-:W-:Y:S04]  /*2770*/  STL.64 [R1+0xd0], R230 ;  /* 0x0000d0e601007387 */ /* 0x000fe80000100a00 */
[----:B------:R-:W-:Y:S04]  /*2780*/  STL.64 [R1+0xc8], R228 ;  /* 0x0000c8e401007387 */ /* 0x000fe80000100a00 */
[----:B------:R-:W-:Y:S04]  /*2790*/  STL.64 [R1+0xc0], R226 ;  /* 0x0000c0e201007387 */ /* 0x000fe80000100a00 */
[----:B------:R-:W-:Y:S04]  /*27a0*/  STL.64 [R1+0xb8], R224 ;  /* 0x0000b8e001007387 */ /* 0x000fe80000100a00 */
[----:B------:R-:W-:Y:S04]  /*27b0*/  STL.64 [R1+0xb0], R222 ;  /* 0x0000b0de01007387 */ /* 0x000fe80000100a00 */
[----:B------:R-:W-:Y:S04]  /*27c0*/  STL.64 [R1+0xa8], R220 ;  /* 0x0000a8dc01007387 */ /* 0x000fe80000100a00 */
[----:B------:R-:W-:Y:S04]  /*27d0*/  STL.64 [R1+0xa0], R218 ;  /* 0x0000a0da01007387 */ /* 0x000fe80000100a00 */
[----:B------:R2:W-:Y:S04]  /*27e0*/  STL.64 [R1+0x98], R216 ;  /* 0x000098d801007387 */ /* 0x0005e80000100a00 */
[----:B--2---:R-:W2:Y:S04]  /*27f0*/  LDL.LU.64 R216, [R1] ;  /* 0x0000000001d87983 */ /* 0x004ea80000300a00 */
[----:B------:R-:W2:Y:S04]  /*2800*/  LDL.LU.64 R218, [R1+0x8] ;  /* 0x0000080001da7983 */ /* 0x000ea80000300a00 */
[----:B------:R-:W2:Y:S04]  /*2810*/  LDL.LU.64 R220, [R1+0x10] ;  /* 0x0000100001dc7983 */ /* 0x000ea80000300a00 */
[----:B------:R-:W2:Y:S04]  /*2820*/  LDL.LU.64 R222, [R1+0x18] ;  /* 0x0000180001de7983 */ /* 0x000ea80000300a00 */
[----:B------:R-:W2:Y:S04]  /*2830*/  LDL.LU.64 R224, [R1+0x20] ;  /* 0x0000200001e07983 */ /* 0x000ea80000300a00 */
[----:B------:R-:W2:Y:S04]  /*2840*/  LDL.LU.64 R226, [R1+0x28] ;  /* 0x0000280001e27983 */ /* 0x000ea80000300a00 */
[----:B------:R-:W2:Y:S04]  /*2850*/  LDL.LU.64 R228, [R1+0x30] ;  /* 0x0000300001e47983 */ /* 0x000ea80000300a00 */
[----:B------:R-:W2:Y:S01]  /*2860*/  LDL.LU.64 R230, [R1+0x38] ;  /* 0x0000380001e67983 */ /* 0x000ea20000300a00 */
[----:B------:R-:W-:-:S02]  /*2870*/  ULEA UR34, UR33, UR45, 0xa ;  /* 0x0000002d21227291 */ /* 0x000fc4000f8e503f */
[----:B------:R-:W-:Y:S01]  /*2880*/  UIMAD UR35, UR33, 0x380, UR46 ;  /* 0x00000380212378a4 */ /* 0x000fe2000f8e022e */
[----:B------:R-:W-:Y:S01]  /*2890*/  UMOV UR5, 0x80000020 ;  /* 0x8000002000057882 */ /* 0x000fe20000000000 */
[----:B------:R-:W-:Y:S02]  /*28a0*/  UMOV UR7, 0x80000020 ;  /* 0x8000002000077882 */ /* 0x000fe40000000000 */
[----:B------:R-:W-:Y:S01]  /*28b0*/  UIADD3 UR10, UR35, 0x80, URZ ;  /* 0x00000080230a7890 */ /* 0x000fe2000fffe03f */
[----:B------:R-:W-:Y:S02]  /*28c0*/  UMOV UR4, UR34 ;  /* 0x0000002200047c82 */ /* 0x000fe40008000000 */
[----:B------:R-:W-:Y:S01]  /*28d0*/  UMOV UR6, UR35 ;  /* 0x0000002300067c82 */ /* 0x000fe20008000000 */
        /* <DEDUP_REMOVED lines=15> */
[----:B--2---:R-:W-:-:S06]  /*29d0*/  WARPGROUP.ARRIVE ;  /* 0x00000000000079c5 */ /* 0x004fcc0000000000 */
[----:B------:R-:W-:Y:S03]  /*29e0*/  HGMMA.64x32x16.F32 R216, gdesc[UR4], R216, gsb0 ;  /* 0x0060000004d879f0 */ /* 0x000fe600080008d8 */
[----:B------:R-:W-:Y:S02]  /*29f0*/  WARPGROUP.DEPBAR.LE gsb0, 0x0 ;  /* 0x00008000000079c5 */ /* 0x000fe40000010000 */
[----:B------:R-:W-:Y:S01]  /*2a00*/  WARPGROUP.ARRIVE ;  /* 0x00000000000079c5 */ /* 0x000fe20000000000 */
[----:B------:R-:W-:Y:S01]  /*2a10*/  UIADD3 UR26, UR35, 0x280, URZ ;  /* 0x00000280231a7890 */ /* 0x000fe2000fffe03f */
[----:B------:R-:W-:Y:S01]  /*2a20*/  IMAD.MOV.U32 R6, RZ, RZ, R230 ;  /* 0x000000ffff067224 */ /* 0x000fe200078e00e6 */
[----:B------:R-:W-:Y:S01]  /*2a30*/  UMOV UR24, UR4 ;  /* 0x0000000400187c82 */ /* 0x000fe20008000000 */
[----:B------:R-:W-:Y:S01]  /*2a40*/  UMOV UR25, UR5 ;  /* 0x0000000500197c82 */ /* 0x000fe20008000000 */
[----:B------:R-:W-:Y:S01]  /*2a50*/  UMOV UR27, 0x80000020 ;  /* 0x80000020001b7882 */ /* 0x000fe20000000000 */
[----:B------:R-:W-:Y:S01]  /*2a60*/  HGMMA.64x32x16.F32 R200, gdesc[UR8], R200, gsb0 ;  /* 0x0060000008c879f0 */ /* 0x000fe200080008c8 */
[----:B------:R-:W-:Y:S01]  /*2a70*/  UIADD3 UR30, UR35, 0x300, URZ ;  /* 0x00000300231e7890 */ /* 0x000fe2000fffe03f */
[----:B01----:R-:W-:Y:S01]  /*2a80*/  IMAD.MOV.U32 R4, RZ, RZ, R231 ;  /* 0x000000ffff047224 */ /* 0x003fe200078e00e7 */
[----:B------:R-:W-:Y:S01]  /*2a90*/  UMOV UR28, UR4 ;  /* 0x00000004001c7c82 */ /* 0x000fe20008000000 */
[----:B------:R-:W-:Y:S01]  /*2aa0*/  UMOV UR29, UR5 ;  /* 0x00000005001d7c82 */ /* 0x000fe20008000000 */
[----:B------:R-:W-:Y:S01]  /*2ab0*/  UMOV UR31, 0x80000020 ;  /* 0x80000020001f7882 */ /* 0x000fe20000000000 */
[----:B------:R-:W-:Y:S01]  /*2ac0*/  UIADD3 UR8, UR34, 0x200, URZ ;  /* 0x0000020022087890 */ /* 0x000fe2000fffe03f */
[----:B------:R-:W-:Y:S01]  /*2ad0*/  IMAD.MOV.U32 R8, RZ, RZ, R228 ;  /* 0x000000ffff087224 */ /* 0x000fe200078e00e4 */
[----:B------:R-:W2:Y:S01]  /*2ae0*/  LDL.LU.64 R230, [R1+0xd0] ;  /* 0x0000d00001e67983 */ /* 0x000ea20000300a00 */
[----:B------:R-:W-:-:S02]  /*2af0*/  IMAD.MOV.U32 R7, RZ, RZ, R229 ;  /* 0x000000ffff077224 */ /* 0x000fc400078e00e5 */
[----:B------:R-:W-:Y:S01]  /*2b00*/  IMAD.MOV.U32 R10, RZ, RZ, R226 ;  /* 0x000000ffff0a7224 */ /* 0x000fe200078e00e2 */
[----:B------:R-:W2:Y:S01]  /*2b10*/  LDL.LU.64 R228, [R1+0xc8] ;  /* 0x0000c80001e47983 */ /* 0x000ea20000300a00 */
[----:B------:R-:W-:Y:S02]  /*2b20*/  IMAD.MOV.U32 R9, RZ, RZ, R227 ;  /* 0x000000ffff097224 */ /* 0x000fe400078e00e3 */
[----:B------:R-:W-:Y:S01]  /*2b30*/  IMAD.MOV.U32 R12, RZ, RZ, R224 ;  /* 0x000000ffff0c7224 */ /* 0x000fe200078e00e0 */
[----:B------:R-:W2:Y:S01]  /*2b40*/  LDL.LU.64 R226, [R1+0xc0] ;  /* 0x0000c00001e27983 */ /* 0x000ea20000300a00 */
[----:B------:R-:W-:Y:S02]  /*2b50*/  IMAD.MOV.U32 R11, RZ, RZ, R225 ;  /* 0x000000ffff0b7224 */ /* 0x000fe400078e00e1 */
        /* <DEDUP_REMOVED lines=11> */
[----:B------:R-:W-:-:S03]  /*2c10*/  IMAD.MOV.U32 R21, RZ, RZ, R217 ;  /* 0x000000ffff157224 */ /* 0x000fc600078e00d9 */
[----:B------:R-:W2:Y:S01]  /*2c20*/  LDL.LU.64 R216, [R1+0x98] ;  /* 0x0000980001d87983 */ /* 0x000ea20000300a00 */
        /* <DEDUP_REMOVED lines=17> */
[----:B------:R-:W-:Y:S02]  /*2d40*/  WARPGROUP.DEPBAR.LE gsb0, 0x0 ;  /* 0x00008000000079c5 */ /* 0x000fe40000010000 */
[----:B------:R-:W-:-:S06]  /*2d50*/  WARPGROUP.ARRIVE ;  /* 0x00000000000079c5 */ /* 0x000fcc0000000000 */
[----:B------:R-:W-:Y:S01]  /*2d60*/  HGMMA.64x32x16.F32 R24, gdesc[UR28], R24, gsb0 ;  /* 0x006000001c1879f0 */ /* 0x000fe20008000818 */
[----:B------:R-:W-:Y:S01]  /*2d70*/  UMOV UR24, UR28 ;  /* 0x0000001c00187c82 */ /* 0x000fe20008000000 */
[----:B------:R-:W-:Y:S01]  /*2d80*/  UMOV UR25, UR29 ;  /* 0x0000001d00197c82 */ /* 0x000fe20008000000 */
        /* <DEDUP_REMOVED lines=25> */
[----:B------:R-:W-:Y:S01]  /*2f20*/  STL.64 [R1+0x90], R214 ;  /* 0x000090d601007387 */ /* 0x000fe20000100a00 */
[----:B------:R-:W-:Y:S02]  /*2f30*/  WARPGROUP.DEPBAR.LE gsb0, 0x0 ;  /* 0x00008000000079c5 */ /* 0x000fe40000010000 */
[----:B--2---:R-:W-:-:S06]  /*2f40*/  WARPGROUP.ARRIVE ;  /* 0x00000000000079c5 */ /* 0x004fcc0000000000 */
[----:B------:R-:W-:Y:S01]  /*2f50*/  HGMMA.64x32x16.F32 R216, gdesc[UR28], R216, gsb0 ;  /* 0x006000001cd879f0 */ /* 0x000fe200080008d8 */
[----:B------:R0:W-:Y:S04]  /*2f60*/  STL.64 [R1+0x88], R212 ;  /* 0x000088d401007387 */ /* 0x0001e80000100a00 */
[----:B------:R1:W-:Y:S04]  /*2f70*/  STL.64 [R1+0x80], R210 ;  /* 0x000080d201007387 */ /* 0x0003e80000100a00 */
[----:B------:R2:W-:Y:S04]  /*2f80*/  STL.64 [R1+0x78], R208 ;  /* 0x000078d001007387 */ /* 0x0005e80000100a00 */
[----:B------:R3:W-:Y:S01]  /*2f90*/  STL.64 [R1+0x70], R206 ;  /* 0x000070ce01007387 */ /* 0x0007e20000100a00 */
[----:B0-----:R-:W-:-:S03]  /*2fa0*/  IMAD.MOV.U32 R212, RZ, RZ, R8 ;  /* 0x000000ffffd47224 */ /* 0x001fc600078e0008 */
[----:B------:R0:W-:Y:S01]  /*2fb0*/  STL.64 [R1+0x68], R204 ;  /* 0x000068cc01007387 */ /* 0x0001e20000100a00 */
[----:B-1----:R-:W-:-:S03]  /*2fc0*/  IMAD.MOV.U32 R210, RZ, RZ, R10 ;  /* 0x000000ffffd27224 */ /* 0x002fc600078e000a */
[----:B------:R1:W-:Y:S01]  /*2fd0*/  STL.64 [R1+0x60], R202 ;  /* 0x000060ca01007387 */ /* 0x0003e20000100a00 */
[----:B--2---:R-:W-:Y:S02]  /*2fe0*/  IMAD.MOV.U32 R208, RZ, RZ, R12 ;  /* 0x000000ffffd07224 */ /* 0x004fe400078e000c */
[----:B------:R-:W-:Y:S01]  /*2ff0*/  IMAD.MOV.U32 R209, RZ, RZ, R11 ;  /* 0x000000ffffd17224 */ /* 0x000fe200078e000b */
[----:B------:R2:W-:Y:S01]  /*3000*/  STL.64 [R1+0x58], R200 ;  /* 0x000058c801007387 */ /* 0x0005e20000100a00 */
[----:B---3--:R-:W-:Y:S02]  /*3010*/  IMAD.MOV.U32 R206, RZ, RZ, R14 ;  /* 0x000000ffffce7224 */ /* 0x008fe400078e000e */
[----:B------:R-:W-:Y:S02]  /*3020*/  IMAD.MOV.U32 R207, RZ, RZ, R13 ;  /* 0x000000ffffcf7224 */ /* 0x000fe400078e000d */
[----:B0-----:R-:W-:Y:S02]  /*3030*/  IMAD.MOV.U32 R204, RZ, RZ, R18 ;  /* 0x000000ffffcc7224 */ /* 0x001fe400078e0012 */
[----:B------:R-:W-:-:S02]  /*3040*/  IMAD.MOV.U32 R205, RZ, RZ, R15 ;  /* 0x000000ffffcd7224 */ /* 0x000fc400078e000f */
[----:B-1----:R-:W-:Y:S02]  /*3050*/  IMAD.MOV.U32 R202, RZ, RZ, R20 ;  /* 0x000000ffffca7224 */ /* 0x002fe400078e0014 */
[----:B------:R-:W-:Y:S02]  /*3060*/  IMAD.MOV.U32 R203, RZ, RZ, R19 ;  /* 0x000000ffffcb7224 */ /* 0x000fe400078e0013 */
[----:B--2---:R-:W-:Y:S02]  /*3070*/  IMAD.MOV.U32 R200, RZ, RZ, R232 ;  /* 0x000000ffffc87224 */ /* 0x004fe400078e00e8 */
[----:B------:R-:W-:Y:S02]  /*3080*/  IMAD.MOV.U32 R201, RZ, RZ, R21 ;  /* 0x000000ffffc97224 */ /* 0x000fe400078e0015 */
[----:B------:R-:W-:Y:S02]  /*3090*/  IMAD.MOV.U32 R211, RZ, RZ, R9 ;  /* 0x000000ffffd37224 */ /* 0x000fe400078e0009 */
[----:B------:R-:W-:-:S02]  /*30a0*/  IMAD.MOV.U32 R213, RZ, RZ, R7 ;  /* 0x000000ffffd57224 */ /* 0x000fc400078e0007 */
[----:B------:R-:W-:Y:S02]  /*30b0*/  IMAD.MOV.U32 R214, RZ, RZ, R6 ;  /* 0x000000ffffd67224 */ /* 0x000fe400078e0006 */
[----:B------:R-:W-:Y:S01]  /*30c0*/  IMAD.MOV.U32 R215, RZ, RZ, R4 ;  /* 0x000000ffffd77224 */ /* 0x000fe200078e0004 */
[----:B------:R-:W-:Y:S02]  /*30d0*/  UIADD3 UR4, UR34, 0x2, URZ ;  /* 0x0000000222047890 */ /* 0x000fe4000fffe03f */
[----:B------:R-:W-:Y:S01]  /*30e0*/  UIADD3 UR6, UR35, 0x2, URZ ;  /* 0x0000000223067890 */ /* 0x000fe2000fffe03f */
[----:B------:R-:W-:Y:S01]  /*30f0*/  UMOV UR5, 0x80000020 ;  /* 0x8000002000057882 */ /* 0x000fe20000000000 */
[----:B------:R-:W-:Y:S01]  /*3100*/  UMOV UR7, 0x80000020 ;  /* 0x8000002000077882 */ /* 0x000fe20000000000 */
        /* <DEDUP_REMOVED lines=54> */
[----:B------:R-:W-:Y:S01]  /*3470*/  UIADD3 UR30, UR35, 0x302, URZ ;  /* 0x00000302231e7890 */ /* 0x000fe2000fffe03f */
[----:B------:R-:W-:Y:S01]  /*3480*/  UMOV UR28, UR4 ;  /* 0x00000004001c7c82 */ /* 0x000fe20008000000 */
[----:B------:R-:W-:Y:S01]  /*3490*/  UMOV UR29, UR5 ;  /* 0x00000005001d7c82 */ /* 0x000fe20008000000 */
[----:B------:R-:W-:Y:S01]  /*34a0*/  UMOV UR31, 0x80000020 ;  /* 0x80000020001f7882 */ /* 0x000fe20000000000 */
[----:B------:R-:W-:Y:S02]  /*34b0*/  WARPGROUP.DEPBAR.LE gsb0, 0x0 ;  /* 0x00008000000079c5 */ /* 0x000fe40000010000 */
[----:B------:R-:W-:-:S06]  /*34c0*/  WARPGROUP.ARRIVE ;  /* 0x00000000000079c5 */ /* 0x000fcc0000000000 */
[----:B------:R-:W-:Y:S01]  /*34d0*/  HGMMA.64x32x16.F32 R40, gdesc[UR28], R40, gsb0 ;  /* 0x006000001c2879f0 */ /* 0x000fe20008000828 */
[----:B------:R-:W-:Y:S01]  /*34e0*/  UIADD3 UR34, UR34, 0x202, URZ ;  /* 0x0000020222227890 */ /* 0x000fe2000fffe03f */
[----:B------:R-:W-:-:S06]  /*34f0*/  UMOV UR29, 0x80000020 ;  /* 0x80000020001d7882 */ /* 0x000fcc0000000000 */
        /* <DEDUP_REMOVED lines=33> */
[----:B------:R-:W-:Y:S03]  /*3710*/  HGMMA.64x32x16.F32 R216, gdesc[UR4], R216, gsb0 ;  /* 0x0060000004d879f0 */ /* 0x000fe600080008d8 */
[----:B------:R-:W-:Y:S02]  /*3720*/  WARPGROUP.DEPBAR.LE gsb0, 0x0 ;  /* 0x00008000000079c5 */ /* 0x000fe40000010000 */
[----:B------:R-:W-:Y:S05]  /*3730*/  @!P0 BRA `(.L_x_27) ;  /* 0x0000000000048947 */ /* 0x000fea0003800000 */
[----:B------:R-:W-:Y:S01]  /*3740*/  BPT.TRAP 0x1 ;  /* 0x000000040000795c */ /* 0x000fe20000300000 */
.L_x_27:
[----:B------:R-:W-:Y:S01]  /*3750*/  ISETP.NE.AND P1, PT, R22, RZ, PT ;  /* 0x000000ff1600720c */ /* 0x000fe20003f25270 */
[----:B------:R-:W-:Y:S01]  /*3760*/  IMAD.U32 R4, RZ, RZ, UR32 ;  /* 0x00000020ff047e24 */ /* 0x000fe2000f8e00ff */
[----:B------:R-:W-:-:S11]  /*3770*/  UISETP.GT.U32.AND UP0, UPT, UR38, 0x1, UPT ;  /* 0x000000012600788c */ /* 0x000fd6000bf04070 */
[----:B------:R-:W-:-:S05]  /*3780*/  @P1 LEA R4, R4, UR41, 0x3 ;  /* 0x0000002904041c11 */ /* 0x000fca000f8e18ff */
[----:B------:R-:W-:-:S05]  /*3790*/  @P1 VIADD R4, R4, 0x38 ;  /* 0x0000003804041836 */ /* 0x000fca0000000000 */
[----:B------:R-:W-:-:S04]  /*37a0*/  @P1 PRMT R4, R23, 0x654, R4 ;  /* 0x0000065417041816 */ /* 0x000fc80000000004 */
[----:B------:R0:W-:Y:S01]  /*37b0*/  @P1 SYNCS.ARRIVE.TRANS64.RED.A1T0 RZ, [R4+URZ], RZ ;  /* 0x000000ff04ff19a7 */ /* 0x0001e2000810043f */
[----:B------:R-:W-:-:S13]  /*37c0*/  PLOP3.LUT P1, PT, PT, PT, UP0, 0x80, 0x0 ;  /* 0x000000000000781c */ /* 0x000fda0003f2f008 */
[----:B0-----:R-:W-:Y:S05]  /*37d0*/  @P1 BRA `(.L_x_28) ;  /* 0x0000000000041947 */ /* 0x001fea0003800000 */
[----:B------:R-:W-:Y:S01]  /*37e0*/  BPT.TRAP 0x1 ;  /* 0x000000040000795c */ /* 0x000fe20000300000 */
.L_x_28:
[----:B------:R-:W-:Y:S01]  /*37f0*/  UIADD3 UR33, UR33, 0x1, URZ ;  /* 0x0000000121217890 */ /* 0x000fe2000fffe03f */
[C---:B------:R-:W-:Y:S01]  /*3800*/  ISETP.GT.AND P1, PT, R3.reuse, 0x1, PT ;  /* 0x000000010300780c */ /* 0x040fe20003f24270 */
[----:B------:R-:W-:Y:S01]  /*3810*/  UIADD3 UR32, UR32, 0x1, URZ ;  /* 0x0000000120207890 */ /* 0x000fe2000fffe03f */
[----:B------:R-:W-:Y:S01]  /*3820*/  VIADD R3, R3, 0xffffffff ;  /* 0xffffffff03037836 */ /* 0x000fe20000000000 */
[----:B------:R-:W-:Y:S02]  /*3830*/  UISETP.NE.AND UP0, UPT, UR33, 0x7, UPT ;  /* 0x000000072100788c */ /* 0x000fe4000bf05270 */
[----:B------:R-:W-:Y:S02]  /*3840*/  UISETP.NE.AND UP1, UPT, UR32, 0x7, UPT ;  /* 0x000000072000788c */ /* 0x000fe4000bf25270 */
[----:B------:R-:W-:Y:S02]  /*3850*/  USEL UR4, URZ, 0x1, UP0 ;  /* 0x000000013f047887 */ /* 0x000fe40008000000 */
[----:B------:R-:W-:-:S02]  /*3860*/  USEL UR33, UR33, URZ, UP0 ;  /* 0x0000003f21217287 */ /* 0x000fc40008000000 */
[----:B------:R-:W-:Y:S02]  /*3870*/  USEL UR32, UR32, URZ, UP1 ;  /* 0x0000003f20207287 */ /* 0x000fe40008800000 */
[----:B------:R-:W-:Y:S01]  /*3880*/  LOP3.LUT R5, R5, UR4, RZ, 0x3c, !PT ;  /* 0x0000000405057c12 */ /* 0x000fe2000f8e3cff */
[----:B------:R-:W-:Y:S09]  /*3890*/  @P1 BRA `(.L_x_29) ;  /* 0xffffffec008c1947 */ /* 0x000ff2000383ffff */
.L_x_22:
[----:B------:R-:W0:Y:S02]  /*38a0*/  LDC R3, c[0x0][0x28c] ;  /* 0x0000a300ff037b82 */ /* 0x000e240000000800 */
[----:B0-----:R-:W-:-:S13]  /*38b0*/  ISETP.GE.AND P1, PT, R3, 0x1, PT ;  /* 0x000000010300780c */ /* 0x001fda0003f26270 */
[----:B------:R-:W-:Y:S05]  /*38c0*/  @!P1 BRA `(.L_x_30) ;  /* 0x0000000000509947 */ /* 0x000fea0003800000 */
[----:B------:R-:W-:Y:S05]  /*38d0*/  @!P0 BRA `(.L_x_31) ;  /* 0x0000000000048947 */ /* 0x000fea0003800000 */
[----:B------:R-:W-:Y:S01]  /*38e0*/  BPT.TRAP 0x1 ;  /* 0x000000040000795c */ /* 0x000fe20000300000 */
.L_x_31:
[----:B------:R-:W-:Y:S01]  /*38f0*/  ISETP.NE.AND P0, PT, R22, RZ, PT ;  /* 0x000000ff1600720c */ /* 0x000fe20003f05270 */
[----:B------:R-:W-:-:S12]  /*3900*/  BSSY B0, `(.L_x_32) ;  /* 0x000000c000007945 */ /* 0x000fd80003800000 */
[----:B------:R-:W-:Y:S05]  /*3910*/  @!P0 BRA `(.L_x_33) ;  /* 0x0000000000288947 */ /* 0x000fea0003800000 */
[----:B------:R-:W-:-:S04]  /*3920*/  VIADD R3, R0, UR37 ;  /* 0x0000002500037c36 */ /* 0x000fc80008000000 */
[----:B------:R-:W-:-:S04]  /*3930*/  IMAD.WIDE.U32 R4, R3, 0x24924925, RZ ;  /* 0x2492492503047825 */ /* 0x000fc800078e00ff */
[----:B------:R-:W-:-:S05]  /*3940*/  IMAD.IADD R4, R3, 0x1, -R5 ;  /* 0x0000000103047824 */ /* 0x000fca00078e0a05 */
[----:B------:R-:W-:-:S04]  /*3950*/  LEA.HI R4, R4, R5, RZ, 0x1f ;  /* 0x0000000504047211 */ /* 0x000fc800078ff8ff */
[----:B------:R-:W-:-:S05]  /*3960*/  SHF.R.U32.HI R4, RZ, 0x2, R4 ;  /* 0x00000002ff047819 */ /* 0x000fca0000011604 */
[----:B------:R-:W-:-:S05]  /*3970*/  IMAD R4, R4, -0x7, R3 ;  /* 0xfffffff904047824 */ /* 0x000fca00078e0203 */
[----:B------:R-:W-:-:S05]  /*3980*/  LEA R4, R4, UR41, 0x3 ;  /* 0x0000002904047c11 */ /* 0x000fca000f8e18ff */
[----:B------:R-:W-:-:S05]  /*3990*/  VIADD R4, R4, 0x38 ;  /* 0x0000003804047836 */ /* 0x000fca0000000000 */
[----:B------:R-:W-:-:S04]  /*39a0*/  PRMT R4, R23, 0x654, R4 ;  /* 0x0000065417047816 */ /* 0x000fc80000000004 */
[----:B------:R0:W-:Y:S03]  /*39b0*/  SYNCS.ARRIVE.TRANS64.RED.A1T0 RZ, [R4+URZ], RZ ;  /* 0x000000ff04ff79a7 */ /* 0x0001e6000810043f */
.L_x_33:
[----:B------:R-:W-:Y:S05]  /*39c0*/  BSYNC B0 ;  /* 0x0000000000007941 */ /* 0x000fea0003800000 */
.L_x_32:
[----:B------:R-:W-:-:S06]  /*39d0*/  UISETP.GT.U32.AND UP0, UPT, UR38, 0x1, UPT ;  /* 0x000000012600788c */ /* 0x000fcc000bf04070 */
[----:B------:R-:W-:-:S13]  /*39e0*/  PLOP3.LUT P0, PT, PT, PT, UP0, 0x80, 0x0 ;  /* 0x000000000000781c */ /* 0x000fda0003f0f008 */
[----:B------:R-:W-:Y:S05]  /*39f0*/  @P0 BRA `(.L_x_30) ;  /* 0x0000000000040947 */ /* 0x000fea0003800000 */
[----:B------:R-:W-:Y:S01]  /*3a00*/  BPT.TRAP 0x1 ;  /* 0x000000040000795c */ /* 0x000fe20000300000 */
.L_x_30:
[----:B0-----:R-:W0:Y:S01]  /*3a10*/  S2R R4, SR_TID.X ;  /* 0x0000000000047919 */ /* 0x001e220000002100 */
[----:B------:R-:W-:Y:S02]  /*3a20*/  UIMAD UR43, UR43, 0xe0, URZ ;  /* 0x000000e02b2b78a4 */ /* 0x000fe4000f8e023f */
[----:B------:R-:W-:Y:S01]  /*3a30*/  USHF.R.S32.HI UR10, URZ, 0x1f, UR42 ;  /* 0x0000001f3f0a7899 */ /* 0x000fe2000801142a */
[----:B------:R-:W-:Y:S01]  /*3a40*/  ULDC.64 UR8, c[0x0][0x5d0] ;  /* 0x0001740000087ab9 */ /* 0x000fe20000000a00 */
[----:B------:R-:W-:Y:S02]  /*3a50*/  UIMAD.WIDE UR6, UR44, 0x100, URZ ;  /* 0x000001002c0678a5 */ /* 0x000fe4000f8e023f */
[----:B------:R-:W-:Y:S01]  /*3a60*/  IMAD.U32 R19, RZ, RZ, UR43 ;  /* 0x0000002bff137e24 */ /* 0x000fe2000f8e00ff */
[----:B------:R-:W-:Y:S02]  /*3a70*/  UIMAD UR4, UR10, UR8, URZ ;  /* 0x000000080a0472a4 */ /* 0x000fe4000f8e023f */
[----:B------:R-:W-:Y:S01]  /*3a80*/  IMAD.U32 R9, RZ, RZ, UR8 ;  /* 0x00000008ff097e24 */ /* 0x000fe2000f8e00ff */
[----:B------:R-:W-:Y:S01]  /*3a90*/  USHF.L.U32 UR44, UR44, 0x8, URZ ;  /* 0x000000082c2c7899 */ /* 0x000fe2000800063f */
[----:B------:R-:W-:Y:S01]  /*3aa0*/  ULDC UR8, c[0x0][0x288] ;  /* 0x0000a20000087ab9 */ /* 0x000fe20000000800 */
[----:B------:R-:W-:-:S02]  /*3ab0*/  UIMAD UR4, UR42, UR9, UR4 ;  /* 0x000000092a0472a4 */ /* 0x000fc4000f8e0204 */
[----:B------:R-:W-:Y:S01]  /*3ac0*/  UISETP.GE.AND UP2, UPT, UR43, UR8, UPT ;  /* 0x000000082b00728c */ /* 0x000fe2000bf46270 */
[----:B------:R-:W-:Y:S01]  /*3ad0*/  ULDC UR9, c[0x0][0x284] ;  /* 0x0000a10000097ab9 */ /* 0x000fe20000000800 */
[----:B------:R-:W-:Y:S02]  /*3ae0*/  UIADD3 UR37, UR40, UR37, URZ ;  /* 0x0000002528257290 */ /* 0x000fe4000fffe03f */
[----:B------:R-:W-:Y:S02]  /*3af0*/  UISETP.GE.OR UP2, UPT, UR44, UR9, UP2 ;  /* 0x000000092c00728c */ /* 0x000fe40009746670 */
[----:B------:R-:W-:Y:S02]  /*3b00*/  UISETP.GT.U32.AND UP0, UPT, UR37, 0x6, UPT ;  /* 0x000000062500788c */ /* 0x000fe4000bf04070 */
[----:B------:R-:W-:Y:S02]  /*3b10*/  UISETP.GE.U32.AND UP1, UPT, UR40, 0x7, UPT ;  /* 0x000000072800788c */ /* 0x000fe4000bf26070 */
[----:B------:R-:W-:Y:S01]  /*3b20*/  UISETP.LT.U32.AND UP0, UPT, UR40, 0x7, UP0 ;  /* 0x000000072800788c */ /* 0x000fe20008701070 */
[----:B------:R-:W-:-:S02]  /*3b30*/  PLOP3.LUT P0, PT, PT, PT, UP2, 0x80, 0x0 ;  /* 0x000000000000781c */ /* 0x000fc40003f0f028 */
[--C-:B0-----:R-:W-:Y:S01]  /*3b40*/  SHF.R.U32.HI R3, RZ, 0x7, R4.reuse ;  /* 0x00000007ff037819 */ /* 0x101fe20000011604 */
[C---:B------:R-:W-:Y:S01]  /*3b50*/  IMAD.SHL.U32 R18, R4.reuse, 0x2, RZ ;  /* 0x0000000204127824 */ /* 0x040fe200078e00ff */
[----:B------:R-:W-:Y:S02]  /*3b60*/  SHF.R.U32.HI R7, RZ, 0x2, R4 ;  /* 0x00000002ff077819 */ /* 0x000fe40000011604 */
[----:B------:R-:W-:Y:S02]  /*3b70*/  LOP3.LUT R3, R3, 0x1, RZ, 0xc0, !PT ;  /* 0x0000000103037812 */ /* 0x000fe400078ec0ff */
[----:B------:R-:W-:Y:S02]  /*3b80*/  LOP3.LUT R236, R4, 0x60, RZ, 0xc0, !PT ;  /* 0x0000006004ec7812 */ /* 0x000fe400078ec0ff */
[----:B------:R-:W-:Y:S01]  /*3b90*/  LOP3.LUT R7, R7, 0x7, RZ, 0xc0, !PT ;  /* 0x0000000707077812 */ /* 0x000fe200078ec0ff */
[----:B------:R-:W-:Y:S01]  /*3ba0*/  IMAD.SHL.U32 R0, R3, 0x40, RZ ;  /* 0x0000004003007824 */ /* 0x000fe200078e00ff */
[----:B------:R-:W-:-:S02]  /*3bb0*/  SHF.R.U32.HI R236, RZ, 0x1, R236 ;  /* 0x00000001ffec7819 */ /* 0x000fc400000116ec */
[----:B------:R-:W-:Y:S02]  /*3bc0*/  LOP3.LUT R18, R19, 0x6, R18, 0xf8, !PT ;  /* 0x0000000613127812 */ /* 0x000fe400078ef812 */
[--C-:B------:R-:W-:Y:S02]  /*3bd0*/  LOP3.LUT R5, R0, 0x40, R7.reuse, 0xe2, !PT ;  /* 0x0000004000057812 */ /* 0x100fe400078ee207 */
[----:B------:R-:W-:Y:S02]  /*3be0*/  IADD3 R0, RZ, -R236, -R7 ;  /* 0x800000ecff007210 */ /* 0x000fe40007ffe807 */
[----:B------:R-:W-:Y:S02]  /*3bf0*/  SHF.R.S32.HI R19, RZ, 0x1f, R18 ;  /* 0x0000001fff137819 */ /* 0x000fe40000011412 */
[----:B------:R-:W-:Y:S01]  /*3c00*/  LOP3.LUT R236, R5, UR6, R236, 0xfe, !PT ;  /* 0x0000000605ec7c12 */ /* 0x000fe2000f8efeec */
[----:B------:R-:W-:Y:S02]  /*3c10*/  IMAD R3, R3, -0x40, R0 ;  /* 0xffffffc003037824 */ /* 0x000fe400078e0200 */
[----:B------:R-:W-:-:S04]  /*3c20*/  IMAD.WIDE.U32 R8, R9, UR42, R18 ;  /* 0x0000002a09087c25 */ /* 0x000fc8000f8e0012 */
[----:B------:R-:W-:Y:S02]  /*3c30*/  IMAD.U32 R0, RZ, RZ, UR9 ;  /* 0x00000009ff007e24 */ /* 0x000fe4000f8e00ff */
[----:B------:R-:W-:Y:S01]  /*3c40*/  VIADD R9, R9, UR4 ;  /* 0x0000000409097c36 */ /* 0x000fe20008000000 */
[----:B------:R-:W-:Y:S01]  /*3c50*/  UIMAD.WIDE.U32 UR4, UR37, 0x24924925, URZ ;  /* 0x24924925250478a5 */ /* 0x000fe2000f8e003f */
[----:B------:R-:W-:Y:S01]  /*3c60*/  IMAD.MOV.U32 R5, RZ, RZ, -0x2 ;  /* 0xfffffffeff057424 */ /* 0x000fe200078e00ff */
[----:B------:R-:W-:Y:S01]  /*3c70*/  IADD3 R3, R0, -UR44, R3 ;  /* 0x8000002c00037c10 */ /* 0x000fe2000fffe003 */
[----:B------:R-:W-:Y:S01]  /*3c80*/  UMOV UR44, 0xffffffff ;  /* 0xffffffff002c7882 */ /* 0x000fe20000000000 */
[----:B------:R-:W-:Y:S01]  /*3c90*/  LOP3.LUT R0, R4, 0x3, RZ, 0xc0, !PT ;  /* 0x0000000304007812 */ /* 0x000fe200078ec0ff */
[----:B------:R-:W-:-:S04]  /*3ca0*/  UIADD3 UR4, UR37, -UR5, URZ ;  /* 0x8000000525047290 */ /* 0x000fc8000fffe03f */
[----:B------:R-:W-:Y:S01]  /*3cb0*/  IMAD R0, R0, R5, UR8 ;  /* 0x0000000800007e24 */ /* 0x000fe2000f8e0205 */
[----:B------:R-:W-:Y:S02]  /*3cc0*/  USEL UR8, URZ, 0x1, !UP0 ;  /* 0x000000013f087887 */ /* 0x000fe4000c000000 */
[----:B------:R-:W-:Y:S01]  /*3cd0*/  ULEA.HI UR4, UR4, UR5, URZ, 0x1f ;  /* 0x0000000504047291 */ /* 0x000fe2000f8ff83f */
[----:B------:R-:W-:Y:S01]  /*3ce0*/  VIADD R0, R0, -UR43 ;  /* 0x8000002b00007c36 */ /* 0x000fe20008000000 */
[----:B------:R-:W-:Y:S02]  /*3cf0*/  ULOP3.LUT UR36, UR36, UR8, URZ, 0x3c, !UPT ;  /* 0x0000000824247292 */ /* 0x000fe4000f8e3c3f */
[----:B------:R-:W-:-:S04]  /*3d00*/  USHF.R.U32.HI UR4, URZ, 0x2, UR4 ;  /* 0x000000023f047899 */ /* 0x000fc80008011604 */
[----:B------:R-:W-:Y:S02]  /*3d10*/  @UP1 ULOP3.LUT UR36, UR36, 0x1, UR4, 0x78, !UPT ;  /* 0x0000000124241892 */ /* 0x000fe4000f8e7804 */
[----:B------:R-:W-:Y:S01]  /*3d20*/  UIMAD UR37, UR4, -0x7, UR37 ;  /* 0xfffffff9042578a4 */ /* 0x000fe2000f8e0225 */
[----:B------:R-:W-:Y:S11]  /*3d30*/  @P0 BRA `(.L_x_34) ;  /* 0x000000dc00500947 */ /* 0x000ff60003800000 */
[----:B-----5:R-:W-:Y:S01]  /*3d40*/  FSETP.NEU.AND P1, PT, R16, RZ, PT ;  /* 0x000000ff1000720b */ /* 0x020fe20003f2d000 */
[----:B------:R-:W-:Y:S01]  /*3d50*/  ULDC.64 UR8, c[0x0][0x5c8] ;  /* 0x0001720000087ab9 */ /* 0x000fe20000000a00 */
[----:B------:R-:W-:Y:S01]  /*3d60*/  ISETP.GT.AND P0, PT, R0, RZ, PT ;  /* 0x000000ff0000720c */ /* 0x000fe20003f04270 */
[----:B------:R-:W-:Y:S01]  /*3d70*/  UIMAD UR4, UR7, UR8, URZ ;  /* 0x00000008070472a4 */ /* 0x000fe2000f8e023f */
[----:B------:R-:W-:Y:S01]  /*3d80*/  IMAD.U32 R11, RZ, RZ, UR9 ;  /* 0x00000009ff0b7e24 */ /* 0x000fe2000f8e00ff */
[----:B------:R-:W-:Y:S01]  /*3d90*/  BSSY B0, `(.L_x_34) ;  /* 0x0000dce000007945 */ /* 0x000fe20003800000 */
[----:B------:R-:W-:Y:S01]  /*3da0*/  IMAD.WIDE.U32 R8, R236, UR8, R8 ;  /* 0x00000008ec087c25 */ /* 0x000fe2000f8e0008 */
[----:B------:R-:W-:-:S03]  /*3db0*/  ISETP.GT.AND P2, PT, R3, RZ, P0 ;  /* 0x000000ff0300720c */ /* 0x000fc60000744270 */
[----:B------:R-:W-:-:S04]  /*3dc0*/  IMAD R11, R236, R11, UR4 ;  /* 0x00000004ec0b7e24 */ /* 0x000fc8000f8e020b */
[----:B------:R-:W-:Y:S01]  /*3dd0*/  IMAD.IADD R11, R9, 0x1, R11 ;  /* 0x00000001090b7824 */ /* 0x000fe200078e020b */
[----:B------:R-:W-:Y:S06]  /*3de0*/  @!P1 BRA `(.L_x_35) ;  /* 0x0000009800e89947 */ /* 0x000fec0003800000 */
[----:B------:R-:W0:Y:S01]  /*3df0*/  LDC.64 R232, c[0x0][0x5b8] ;  /* 0x00016e00ffe87b82 */ /* 0x000e220000000a00 */
[----:B------:R-:W-:-:S07]  /*3e00*/  ULDC.64 UR4, c[0x0][0x5c0] ;  /* 0x0001700000047ab9 */ /* 0x000fce0000000a00 */
[----:B------:R-:W1:Y:S08]  /*3e10*/  LDC.64 R14, c[0x0][0x5b0] ;  /* 0x00016c00ff0e7b82 */ /* 0x000e700000000a00 */
[----:B------:R-:W2:Y:S01]  /*3e20*/  LDC.64 R12, c[0x0][0x5a8] ;  /* 0x00016a00ff0c7b82 */ /* 0x000ea20000000a00 */
[C---:B0-----:R-:W-:Y:S02]  /*3e30*/  IMAD R4, R232.reuse, UR10, RZ ;  /* 0x0000000ae8047c24 */ /* 0x041fe4000f8e02ff */
[----:B------:R-:W-:-:S04]  /*3e40*/  IMAD.WIDE.U32 R234, R232, UR42, R18 ;  /* 0x0000002ae8ea7c25 */ /* 0x000fc8000f8e0012 */
[----:B------:R-:W-:Y:S02]  /*3e50*/  IMAD R233, R233, UR42, R4 ;  /* 0x0000002ae9e97c24 */ /* 0x000fe4000f8e0204 */
[----:B-1----:R-:W-:Y:S02]  /*3e60*/  IMAD R10, R14, UR7, RZ ;  /* 0x000000070e0a7c24 */ /* 0x002fe4000f8e02ff */
[----:B------:R-:W-:Y:S01]  /*3e70*/  IMAD.IADD R21, R235, 0x1, R233 ;  /* 0x00000001eb157824 */ /* 0x000fe200078e02e9 */
[----:B------:R0:W-:Y:S01]  /*3e80*/  STL [R1+0x48], R233 ;  /* 0x000048e901007387 */ /* 0x0001e20000100800 */
[----:B------:R-:W-:Y:S02]  /*3e90*/  IMAD.MOV.U32 R20, RZ, RZ, R234 ;  /* 0x000000ffff147224 */ /* 0x000fe400078e00ea */
[C---:B------:R-:W-:Y:S02]  /*3ea0*/  IMAD R10, R236.reuse, R15, R10 ;  /* 0x0000000fec0a7224 */ /* 0x040fe400078e020a */
[----:B------:R-:W-:-:S04]  /*3eb0*/  IMAD.WIDE.U32 R4, R236, R14, R20 ;  /* 0x0000000eec047225 */ /* 0x000fc800078e0014 */
[----:B------:R-:W-:Y:S01]  /*3ec0*/  IMAD.IADD R5, R5, 0x1, R10 ;  /* 0x0000000105057824 */ /* 0x000fe200078e020a */
[----:B--2---:R-:W-:-:S04]  /*3ed0*/  LEA R6, P1, R4, R12, 0x1 ;  /* 0x0000000c04067211 */ /* 0x004fc800078208ff */
[----:B------:R-:W-:Y:S01]  /*3ee0*/  LEA.HI.X R7, R4, R13, R5, 0x1, P1 ;  /* 0x0000000d04077211 */ /* 0x000fe200008f0c05 */
[----:B------:R-:W-:-:S04]  /*3ef0*/  IMAD.MOV.U32 R5, RZ, RZ, R233 ;  /* 0x000000ffff057224 */ /* 0x000fc800078e00e9 */
[----:B0-----:R0:W2:Y:S04]  /*3f00*/  @P2 LDG.E.LTC128B.U16 R233, desc[UR48][R6.64] ;  /* 0x0000003006e92981 */ /* 0x0010a8000c1e1520 */
[----:B------:R-:W3:Y:S01]  /*3f10*/  LDL.LU R7, [R1] ;  /* 0x0000000001077983 */ /* 0x000ee20000300800 */
[----:B0-----:R-:W-:Y:S01]  /*3f20*/  LEA R6, P1, R8, UR4, 0x1 ;  /* 0x0000000408067c11 */ /* 0x001fe2000f8208ff */
[----:B------:R-:W-:Y:S01]  /*3f30*/  BSSY B1, `(.L_x_36) ;  /* 0x0000014000017945 */ /* 0x000fe20003800000 */
[----:B------:R-:W-:Y:S02]  /*3f40*/  ISETP.GT.AND P3, PT, R0, 0x1, PT ;  /* 0x000000010000780c */ /* 0x000fe40003f64270 */
[----:B----4-:R-:W-:-:S11]  /*3f50*/  LOP3.LUT R17, R17, 0xfffffffb, RZ, 0xc0, !PT ;  /* 0xfffffffb11117812 */ /* 0x010fd600078ec0ff */
[----:B------:R-:W-:Y:S01]  /*3f60*/  @P3 LOP3.LUT R17, R17, 0x4, RZ, 0xfc, !PT ;  /* 0x0000000411113812 */ /* 0x000fe200078efcff */
[----:B--2---:R-:W-:-:S05]  /*3f70*/  HADD2.F32 R4, -RZ, R233.H0_H0 ;  /* 0x200000e9ff047230 */ /* 0x004fca0000004100 */
[----:B------:R-:W-:-:S04]  /*3f80*/  FMUL R4, R4, R16 ;  /* 0x0000001004047220 */ /* 0x000fc80000400000 */
[----:B---3--:R-:W-:Y:S01]  /*3f90*/  FFMA R4, R7, R2, R4 ;  /* 0x0000000207047223 */ /* 0x008fe20000000004 */
[----:B------:R-:W-:Y:S01]  /*3fa0*/  LEA.HI.X R7, R8, UR5, R11, 0x1, P1 ;  /* 0x0000000508077c11 */ /* 0x000fe200088f0c0b */
[----:B------:R-:W-:-:S03]  /*3fb0*/  IMAD.MOV.U32 R11, RZ, RZ, R5 ;  /* 0x000000ffff0b7224 */ /* 0x000fc600078e0005 */
[----:B------:R-:W-:-:S05]  /*3fc0*/  F2FP.F16.F32.PACK_AB R4, RZ, R4 ;  /* 0x00000004ff04723e */ /* 0x000fca00000000ff */
[----:B------:R0:W-:Y:S02]  /*3fd0*/  @P2 STG.E.U16 desc[UR48][R6.64], R4 ;  /* 0x0000000406002986 */ /* 0x0001e4000c101530 */
[----:B0-----:R-:W-:-:S04]  /*3fe0*/  IMAD.WIDE.U32 R4, R236, R14, R18 ;  /* 0x0000000eec047225 */ /* 0x001fc800078e0012 */
[----:B------:R-:W-:Y:S02]  /*3ff0*/  IMAD.IADD R5, R10, 0x1, R5 ;  /* 0x000000010a057824 */ /* 0x000fe400078e0205 */
[----:B------:R-:W-:-:S04]  /*4000*/  IMAD.WIDE.U32 R8, R232, UR42, R4 ;  /* 0x0000002ae8087c25 */ /* 0x000fc8000f8e0004 */
[----:B------:R-:W-:Y:S01]  /*4010*/  IMAD.IADD R5, R11, 0x1, R9 ;  /* 0x000000010b057824 */ /* 0x000fe200078e0209 */
[----:B------:R-:W-:-:S04]  /*4020*/  LEA R4, P1, R8, R12, 0x1 ;  /* 0x0000000c08047211 */ /* 0x000fc800078208ff */
[----:B------:R-:W-:Y:S02]  /*4030*/  LEA.HI.X R5, R8, R13, R5, 0x1, P1 ;  /* 0x0000000d08057211 */ /* 0x000fe400008f0c05 */
[----:B------:R-:W-:-:S13]  /*4040*/  ISETP.GT.AND P1, PT, R3, RZ, P3 ;  /* 0x000000ff0300720c */ /* 0x000fda0001f24270 */
[----:B------:R-:W-:Y:S05]  /*4050*/  @!P1 BRA `(.L_x_37) ;  /* 0x0000000000049947 */ /* 0x000fea0003800000 */
[----:B------:R0:W5:Y:S02]  /*4060*/  LDG.E.LTC128B.U16 R233, desc[UR48][R4.64+0x2] ;  /* 0x0000023004e97981 */ /* 0x000164000c1e1520 */
.L_x_37:
[----:B------:R-:W-:Y:S05]  /*4070*/  BSYNC B1 ;  /* 0x0000000000017941 */ /* 0x000fea0003800000 */
.L_x_36:
[----:B------:R-:W2:Y:S01]  /*4080*/  LDL.LU R9, [R1+0x4] ;  /* 0x0000040001097983 */ /* 0x000ea20000300800 */
[----:B-----5:R-:W-:-:S03]  /*4090*/  HADD2.F32 R8, -RZ, R233.H0_H0 ;  /* 0x200000e9ff087230 */ /* 0x020fc60000004100 */
[----:B------:R1:W-:Y:S02]  /*40a0*/  STL [R1+0x54], R0 ;  /* 0x0000540001007387 */ /* 0x0003e40000100800 */
[----:B------:R-:W-:Y:S02]  /*40b0*/  FMUL R8, R8, R16 ;  /* 0x0000001008087220 */ /* 0x000fe40000400000 */
[----:B-1----:R-:W3:Y:S02]  /*40c0*/  LDL.LU R0, [R1+0x8] ;  /* 0x0000080001007983 */ /* 0x002ee40000300800 */
[----:B--2---:R-:W-:Y:S01]  /*40d0*/  FFMA R8, R9, R2, R8 ;  /* 0x0000000209087223 */ /* 0x004fe20000000008 */
[----:B------:R-:W-:-:S04]  /*40e0*/  SHF.L.U64.HI R9, R14, 0x3, R15 ;  /* 0x000000030e097819 */ /* 0x000fc8000001020f */
[----:B------:R-:W-:-:S05]  /*40f0*/  F2FP.F16.F32.PACK_AB R8, RZ, R8 ;  /* 0x00000008ff08723e */ /* 0x000fca00000000ff */
[----:B------:R1:W-:Y:S01]  /*4100*/  @P1 STG.E.U16 desc[UR48][R6.64+0x2], R8 ;  /* 0x0000020806001986 */ /* 0x0003e2000c101530 */
[----:B------:R-:W-:Y:S01]  /*4110*/  ISETP.GT.AND P1, PT, R3, 0x8, P0 ;  /* 0x000000080300780c */ /* 0x000fe20000724270 */
[----:B-1----:R-:W-:-:S05]  /*4120*/  IMAD.SHL.U32 R8, R14, 0x8, RZ ;  /* 0x000000080e087824 */ /* 0x002fca00078e00ff */
[----:B------:R1:W-:Y:S02]  /*4130*/  STL.64 [R1], R8 ;  /* 0x0000000801007387 */ /* 0x0003e40000100a00 */
[----:B-1----:R-:W-:-:S04]  /*4140*/  IMAD.WIDE.U32 R8, R236, R14, R8 ;  /* 0x0000000eec087225 */ /* 0x002fc800078e0008 */
[----:B------:R-:W-:Y:S01]  /*4150*/  IMAD.IADD R237, R10, 0x1, R9 ;  /* 0x000000010aed7824 */ /* 0x000fe200078e0209 */
[----:B------:R-:W-:-:S05]  /*4160*/  IADD3 R9, P2, R234, R8, RZ ;  /* 0x00000008ea097210 */ /* 0x000fca0007f5e0ff */
[----:B------:R-:W-:Y:S01]  /*4170*/  IMAD.X R11, R237, 0x1, R21, P2 ;  /* 0x00000001ed0b7824 */ /* 0x000fe200010e0615 */
[----:B------:R-:W-:-:S04]  /*4180*/  LEA R10, P2, R9, R12, 0x1 ;  /* 0x0000000c090a7211 */ /* 0x000fc800078408ff */
[----:B------:R-:W-:Y:S02]  /*4190*/  LEA.HI.X R11, R9, R13, R11, 0x1, P2 ;  /* 0x0000000d090b7211 */ /* 0x000fe400010f0c0b */
[----:B------:R-:W2:Y:S04]  /*41a0*/  LDL R9, [R1+0x48] ;  /* 0x0000480001097983 */ /* 0x000ea80000100800 */
[----:B------:R1:W4:Y:S02]  /*41b0*/  @P1 LDG.E.LTC128B.U16 R233, desc[UR48][R10.64] ;  /* 0x000000300ae91981 */ /* 0x000324000c1e1520 */
[----:B-1----:R-:W-:-:S05]  /*41c0*/  IADD3 R10, P2, R18, R8, RZ ;  /* 0x00000008120a7210 */ /* 0x002fca0007f5e0ff */
[----:B------:R-:W-:Y:S02]  /*41d0*/  IMAD.X R11, R19, 0x1, R237, P2 ;  /* 0x00000001130b7824 */ /* 0x000fe400010e06ed */
[----:B------:R-:W-:-:S03]  /*41e0*/  IMAD.WIDE.U32 R10, R232, UR42, R10 ;  /* 0x0000002ae80a7c25 */ /* 0x000fc6000f8e000a */
[----:B------:R-:W-:Y:S01]  /*41f0*/  LEA R8, P2, R10, R12, 0x1 ;  /* 0x0000000c0a087211 */ /* 0x000fe200078408ff */
[----:B------:R-:W-:Y:S02]  /*4200*/  IMAD.U32 R237, RZ, RZ, UR9 ;  /* 0x00000009ffed7e24 */ /* 0x000fe4000f8e00ff */
[----:B--2---:R-:W-:-:S05]  /*4210*/  IMAD.IADD R9, R9, 0x1, R11 ;  /* 0x0000000109097824 */ /* 0x004fca00078e020b */
[----:B------:R-:W-:Y:S01]  /*4220*/  LEA.HI.X R9, R10, R13, R9, 0x1, P2 ;  /* 0x0000000d0a097211 */ /* 0x000fe200010f0c09 */
[----:B----4-:R-:W-:-:S05]  /*4230*/  HADD2.F32 R10, -RZ, R233.H0_H0 ;  /* 0x200000e9ff0a7230 */ /* 0x010fca0000004100 */
[----:B------:R-:W-:-:S04]  /*4240*/  FMUL R10, R10, R16 ;  /* 0x000000100a0a7220 */ /* 0x000fc80000400000 */
[----:B---3--:R-:W-:Y:S01]  /*4250*/  FFMA R11, R0, R2, R10 ;  /* 0x00000002000b7223 */ /* 0x008fe2000000000a */
[----:B------:R-:W-:-:S04]  /*4260*/  IMAD.U32 R0, RZ, RZ, UR8 ;  /* 0x00000008ff007e24 */ /* 0x000fc8000f8e00ff */
[----:B------:R-:W-:Y:S02]  /*4270*/  F2FP.F16.F32.PACK_AB R11, RZ, R11 ;  /* 0x0000000bff0b723e */ /* 0x000fe400000000ff */
[--C-:B------:R-:W-:Y:S02]  /*4280*/  SHF.L.U64.HI R0, R0, 0x4, R237.reuse ;  /* 0x0000000400007819 */ /* 0x100fe400000102ed */
[----:B------:R-:W-:-:S03]  /*4290*/  PRMT R237, R11, 0x7610, R237 ;  /* 0x000076100bed7816 */ /* 0x000fc600000000ed */
[----:B------:R1:W-:Y:S04]  /*42a0*/  STL [R1+0x4c], R0 ;  /* 0x00004c0001007387 */ /* 0x0003e80000100800 */
[----:B-1----:R1:W5:Y:S04]  /*42b0*/  LDL.LU R0, [R1+0x54] ;  /* 0x0000540001007983 */ /* 0x0023680000300800 */
[----:B------:R-:W2:Y:S01]  /*42c0*/  LDL R11, [R1+0x4c] ;  /* 0x00004c00010b7983 */ /* 0x000ea20000100800 */
[----:B------:R-:W-:-:S04]  /*42d0*/  IMAD.U32 R10, RZ, RZ, UR8 ;  /* 0x00000008ff0a7e24 */ /* 0x000fc8000f8e00ff */
[----:B------:R-:W-:-:S05]  /*42e0*/  IMAD.SHL.U32 R10, R10, 0x10, RZ ;  /* 0x000000100a0a7824 */ /* 0x000fca00078e00ff */
[----:B------:R-:W-:Y:S02]  /*42f0*/  IADD3 R10, P2, R10, R6, RZ ;  /* 0x000000060a0a7210 */ /* 0x000fe40007f5e0ff */
[----:B------:R-:W-:Y:S01]  /*4300*/  ISETP.GT.AND P3, PT, R3, 0x8, P3 ;  /* 0x000000080300780c */ /* 0x000fe20001f64270 */
[----:B------:R-:W-:Y:S02]  /*4310*/  BSSY B1, `(.L_x_38) ;  /* 0x0000005000017945 */ /* 0x000fe40003800000 */
[----:B--2---:R-:W-:-:S05]  /*4320*/  IMAD.X R11, R11, 0x1, R7, P2 ;  /* 0x000000010b0b7824 */ /* 0x004fca00010e0607 */
[----:B------:R1:W-:Y:S05]  /*4330*/  @P1 STG.E.U16 desc[UR48][R10.64], R237 ;  /* 0x000000ed0a001986 */ /* 0x0003ea000c101530 */
[----:B------:R-:W-:Y:S05]  /*4340*/  @!P3 BRA `(.L_x_39) ;  /* 0x000000000004b947 */ /* 0x000fea0003800000 */
[----:B------:R2:W5:Y:S02]  /*4350*/  LDG.E.LTC128B.U16 R233, desc[UR48][R8.64+0x2] ;  /* 0x0000023008e97981 */ /* 0x000564000c1e1520 */
.L_x_39:
[----:B------:R-:W-:Y:S05]  /*4360*/  BSYNC B1 ;  /* 0x0000000000017941 */ /* 0x000fea0003800000 */
.L_x_38:
[----:B------:R0:W-:Y:S04]  /*4370*/  STL [R1+0x54], R4 ;  /* 0x0000540401007387 */ /* 0x0001e80000100800 */
[----:B0-----:R-:W3:Y:S01]  /*4380*/  LDL.LU R4, [R1+0xc] ;  /* 0x00000c0001047983 */ /* 0x001ee20000300800 */
[----:B-1---5:R-:W-:-:S05]  /*4390*/  HADD2.F32 R237, -RZ, R233.H0_H0 ;  /* 0x200000e9ffed7230 */ /* 0x022fca0000004100 */
[----:B------:R-:W-:Y:S01]  /*43a0*/  FMUL R237, R237, R16 ;  /* 0x00000010eded7220 */ /* 0x000fe20000400000 */
[----:B------:R-:W-:-:S04]  /*43b0*/  ISETP.GT.AND P4, PT, R0, 0x8, PT ;  /* 0x000000080000780c */ /* 0x000fc80003f84270 */
[----:B------:R-:W-:Y:S01]  /*43c0*/  ISETP.GT.AND P1, PT, R3, RZ, P4 ;  /* 0x000000ff0300720c */ /* 0x000fe20002724270 */
[----:B---3--:R-:W-:Y:S02]  /*43d0*/  FFMA R237, R4, R2, R237 ;  /* 0x0000000204ed7223 */ /* 0x008fe400000000ed */
[----:B------:R0:W5:Y:S01]  /*43e0*/  LDL.LU R4, [R1+0x54] ;  /* 0x0000540001047983 */ /* 0x0001620000300800 */
[----:B------:R-:W-:Y:S01]  /*43f0*/  LOP3.LUT R17, R17, 0xfffffffd, RZ, 0xc0, !PT ;  /* 0xfffffffd11117812 */ /* 0x000fe200078ec0ff */
[----:B------:R-:W-:Y:S01]  /*4400*/  BSSY B1, `(.L_x_40) ;  /* 0x0000006000017945 */ /* 0x000fe20003800000 */
[----:B------:R-:W-:-:S03]  /*4410*/  F2FP.F16.F32.PACK_AB R237, RZ, R237 ;  /* 0x000000edffed723e */ /* 0x000fc600000000ff */
[----:B------:R-:W-:Y:S02]  /*4420*/  @P4 LOP3.LUT R17, R17, 0x2, RZ, 0xfc, !PT ;  /* 0x0000000211114812 */ /* 0x000fe400078efcff */
[----:B------:R0:W-:Y:S02]  /*4430*/  @P3 STG.E.U16 desc[UR48][R10.64+0x2], R237 ;  /* 0x000002ed0a003986 */ /* 0x0001e4000c101530 */
[----:B------:R-:W-:Y:S05]  /*4440*/  @!P1 BRA `(.L_x_41) ;  /* 0x0000000000049947 */ /* 0x000fea0003800000 */
[----:B-----5:R1:W5:Y:S02]  /*4450*/  LDG.E.LTC128B.U16 R233, desc[UR48][R4.64+0x10] ;  /* 0x0000103004e97981 */ /* 0x020364000c1e1520 */
.L_x_41:
[----:B------:R-:W-:Y:S05]  /*4460*/  BSYNC B1 ;  /* 0x0000000000017941 */ /* 0x000fea0003800000 */
.L_x_40:
[----:B-----5:R1:W-:Y:S04]  /*4470*/  STL [R1+0x54], R4 ;  /* 0x0000540401007387 */ /* 0x0203e80000100800 */
[----:B-1----:R-:W3:Y:S01]  /*4480*/  LDL.LU R4, [R1+0x10] ;  /* 0x0000100001047983 */ /* 0x002ee20000300800 */
[----:B0-----:R-:W-:-:S05]  /*4490*/  HADD2.F32 R237, -RZ, R233.H0_H0 ;  /* 0x200000e9ffed7230 */ /* 0x001fca0000004100 */
        /* <DEDUP_REMOVED lines=12> */
.L_x_43:
[----:B------:R-:W-:Y:S05]  /*4560*/  BSYNC B1 ;  /* 0x0000000000017941 */ /* 0x000fea0003800000 */
.L_x_42:
[----:B------:R3:W-:Y:S04]  /*4570*/  STL [R1+0x54], R0 ;  /* 0x0000540001007387 */ /* 0x0007e80000100800 */
[----:B---3--:R-:W3:Y:S01]  /*4580*/  LDL.LU R0, [R1+0x14] ;  /* 0x0000140001007983 */ /* 0x008ee20000300800 */
[----:B0----5:R-:W-:-:S05]  /*4590*/  HADD2.F32 R237, -RZ, R233.H0_H0 ;  /* 0x200000e9ffed7230 */ /* 0x021fca0000004100 */
[----:B------:R-:W-:Y:S01]  /*45a0*/  FMUL R237, R237, R16 ;  /* 0x00000010eded7220 */ /* 0x000fe20000400000 */
[----:B------:R-:W-:-:S03]  /*45b0*/  ISETP.GT.AND P3, PT, R3, 0x8, P4 ;  /* 0x000000080300780c */ /* 0x000fc60002764270 */
[----:B---3--:R-:W-:Y:S02]  /*45c0*/  FFMA R237, R0, R2, R237 ;  /* 0x0000000200ed7223 */ /* 0x008fe400000000ed */
[----:B------:R0:W5:Y:S01]  /*45d0*/  LDL.LU R0, [R1+0x54] ;  /* 0x0000540001007983 */ /* 0x0001620000300800 */
[----:B------:R-:W-:Y:S02]  /*45e0*/  BSSY B1, `(.L_x_44) ;  /* 0x0000005000017945 */ /* 0x000fe40003800000 */
[----:B------:R-:W-:-:S05]  /*45f0*/  F2FP.F16.F32.PACK_AB R237, RZ, R237 ;  /* 0x000000edffed723e */ /* 0x000fca00000000ff */
[----:B------:R0:W-:Y:S01]  /*4600*/  @P2 STG.E.U16 desc[UR48][R6.64+0x12], R237 ;  /* 0x000012ed06002986 */ /* 0x0001e2000c101530 */
[----:B------:R-:W-:Y:S05]  /*4610*/  @!P3 BRA `(.L_x_45) ;  /* 0x000000000004b947 */ /* 0x000fea0003800000 */
[----:B------:R3:W5:Y:S02]  /*4620*/  LDG.E.LTC128B.U16 R233, desc[UR48][R8.64+0x10] ;  /* 0x0000103008e97981 */ /* 0x000764000c1e1520 */
.L_x_45:
[----:B------:R-:W-:Y:S05]  /*4630*/  BSYNC B1 ;  /* 0x0000000000017941 */ /* 0x000fea0003800000 */
.L_x_44:
[----:B-----5:R4:W-:Y:S04]  /*4640*/  STL [R1+0x54], R0 ;  /* 0x0000540001007387 */ /* 0x0209e80000100800 */
[----:B----4-:R-:W4:Y:S01]  /*4650*/  LDL.LU R0, [R1+0x18] ;  /* 0x0000180001007983 */ /* 0x010f220000300800 */
[----:B0-----:R-:W-:-:S05]  /*4660*/  HADD2.F32 R237, -RZ, R233.H0_H0 ;  /* 0x200000e9ffed7230 */ /* 0x001fca0000004100 */
[----:B------:R-:W-:Y:S01]  /*4670*/  FMUL R237, R237, R16 ;  /* 0x00000010eded7220 */ /* 0x000fe20000400000 */
[----:B------:R-:W-:-:S03]  /*4680*/  ISETP.GT.AND P1, PT, R3, 0x8, P6 ;  /* 0x000000080300780c */ /* 0x000fc60003724270 */
[----:B----4-:R-:W-:Y:S02]  /*4690*/  FFMA R237, R0, R2, R237 ;  /* 0x0000000200ed7223 */ /* 0x010fe400000000ed */
[----:B------:R0:W5:Y:S01]  /*46a0*/  LDL.LU R0, [R1+0x54] ;  /* 0x0000540001007983 */ /* 0x0001620000300800 */
[----:B------:R-:W-:Y:S02]  /*46b0*/  BSSY B1, `(.L_x_46) ;  /* 0x0000005000017945 */ /* 0x000fe40003800000 */
[----:B------:R-:W-:-:S05]  /*46c0*/  F2FP.F16.F32.PACK_AB R237, RZ, R237 ;  /* 0x000000edffed723e */ /* 0x000fca00000000ff */
[----:B------:R0:W-:Y:S01]  /*46d0*/  @P3 STG.E.U16 desc[UR48][R10.64+0x10], R237 ;  /* 0x000010ed0a003986 */ /* 0x0001e2000c101530 */
[----:B------:R-:W-:Y:S05]  /*46e0*/  @!P1 BRA `(.L_x_47) ;  /* 0x0000000000049947 */ /* 0x000fea0003800000 */
[----:B------:R4:W5:Y:S02]  /*46f0*/  LDG.E.LTC128B.U16 R233, desc[UR48][R8.64+0x12] ;  /* 0x0000123008e97981 */ /* 0x000964000c1e1520 */
.L_x_47:
[----:B------:R-:W-:Y:S05]  /*4700*/  BSYNC B1 ;  /* 0x0000000000017941 */ /* 0x000fea0003800000 */
.L_x_46:
[----:B------:R1:W-:Y:S04]  /*4710*/  STL [R1+0x54], R4 ;  /* 0x0000540401007387 */ /* 0x0003e80000100800 */
[----:B-1----:R-:W2:Y:S01]  /*4720*/  LDL.LU R4, [R1+0x1c] ;  /* 0x00001c0001047983 */ /* 0x002ea20000300800 */
[----:B0----5:R-:W-:-:S05]  /*4730*/  HADD2.F32 R237, -RZ, R233.H0_H0 ;  /* 0x200000e9ffed7230 */ /* 0x021fca0000004100 */
[----:B------:R-:W-:Y:S01]  /*4740*/  FMUL R237, R237, R16 ;  /* 0x00000010eded7220 */ /* 0x000fe20000400000 */
[----:B------:R-:W-:-:S04]  /*4750*/  ISETP.GT.AND P4, PT, R0, 0x10, PT ;  /* 0x000000100000780c */ /* 0x000fc80003f84270 */
[----:B------:R-:W-:Y:S01]  /*4760*/  ISETP.GT.AND P2, PT, R3, RZ, P4 ;  /* 0x000000ff0300720c */ /* 0x000fe20002744270 */
[----:B--2---:R-:W-:Y:S02]  /*4770*/  FFMA R237, R4, R2, R237 ;  /* 0x0000000204ed7223 */ /* 0x004fe400000000ed */
[----:B------:R0:W5:Y:S01]  /*4780*/  LDL.LU R4, [R1+0x54] ;  /* 0x0000540001047983 */ /* 0x0001620000300800 */
[----:B------:R-:W-:Y:S02]  /*4790*/  BSSY B1, `(.L_x_48) ;  /* 0x0000005000017945 */ /* 0x000fe40003800000 */
[----:B------:R-:W-:-:S05]  /*47a0*/  F2FP.F16.F32.PACK_AB R237, RZ, R237 ;  /* 0x000000edffed723e */ /* 0x000fca00000000ff */
[----:B------:R0:W-:Y:S02]  /*47b0*/  @P1 STG.E.U16 desc[UR48][R10.64+0x12], R237 ;  /* 0x000012ed0a001986 */ /* 0x0001e4000c101530 */
[----:B------:R-:W-:Y:S05]  /*47c0*/  @!P2 BRA `(.L_x_49) ;  /* 0x000000000004a947 */ /* 0x000fea0003800000 */
[----:B-----5:R1:W5:Y:S02]  /*47d0*/  LDG.E.LTC128B.U16 R233, desc[UR48][R4.64+0x20] ;  /* 0x0000203004e97981 */ /* 0x020364000c1e1520 */
.L_x_49:
[----:B------:R-:W-:Y:S05]  /*47e0*/  BSYNC B1 ;  /* 0x0000000000017941 */ /* 0x000fea0003800000 */
.L_x_48:
[----:B-----5:R1:W-:Y:S04]  /*47f0*/  STL [R1+0x54], R4 ;  /* 0x0000540401007387 */ /* 0x0203e80000100800 */
[----:B-1----:R-:W2:Y:S01]  /*4800*/  LDL.LU R4, [R1+0x20] ;  /* 0x0000200001047983 */ /* 0x002ea20000300800 */
[----:B0-----:R-:W-:-:S05]  /*4810*/  HADD2.F32 R237, -RZ, R233.H0_H0 ;  /* 0x200000e9ffed7230 */ /* 0x001fca0000004100 */
        /* <DEDUP_REMOVED lines=10> */
.L_x_51:
[----:B------:R-:W-:Y:S05]  /*48c0*/  BSYNC B1 ;  /* 0x0000000000017941 */ /* 0x000fea0003800000 */
.L_x_50:
[----:B------:R2:W-:Y:S04]  /*48d0*/  STL [R1+0x54], R0 ;  /* 0x0000540001007387 */ /* 0x0005e80000100800 */
[----:B--2---:R-:W2:Y:S01]  /*48e0*/  LDL.LU R0, [R1+0x24] ;  /* 0x0000240001007983 */ /* 0x004ea20000300800 */
[----:B0----5:R-:W-:-:S05]  /*48f0*/  HADD2.F32 R237, -RZ, R233.H0_H0 ;  /* 0x200000e9ffed7230 */ /* 0x021fca0000004100 */
[----:B------:R-:W-:-:S04]  /*4900*/  FMUL R237, R237, R16 ;  /* 0x00000010eded7220 */ /* 0x000fc80000400000 */
[----:B--2---:R-:W-:Y:S02]  /*4910*/  FFMA R237, R0, R2, R237 ;  /* 0x0000000200ed7223 */ /* 0x004fe400000000ed */
[----:B------:R0:W5:Y:S01]  /*4920*/  LDL.LU R0, [R1+0x54] ;  /* 0x0000540001007983 */ /* 0x0001620000300800 */
[----:B------:R-:W-:Y:S02]  /*4930*/  BSSY B1, `(.L_x_52) ;  /* 0x0000006000017945 */ /* 0x000fe40003800000 */
[----:B------:R-:W-:-:S05]  /*4940*/  F2FP.F16.F32.PACK_AB R237, RZ, R237 ;  /* 0x000000edffed723e */ /* 0x000fca00000000ff */
[----:B------:R0:W-:Y:S01]  /*4950*/  @P1 STG.E.U16 desc[UR48][R6.64+0x22], R237 ;  /* 0x000022ed06001986 */ /* 0x0001e2000c101530 */
[----:B------:R-:W-:-:S13]  /*4960*/  ISETP.GT.AND P1, PT, R3, 0x8, P4 ;  /* 0x000000080300780c */ /* 0x000fda0002724270 */
[----:B0-----:R-:W-:Y:S05]  /*4970*/  @!P1 BRA `(.L_x_53) ;  /* 0x0000000000049947 */ /* 0x001fea0003800000 */
[----:B------:R0:W5:Y:S02]  /*4980*/  LDG.E.LTC128B.U16 R233, desc[UR48][R8.64+0x20] ;  /* 0x0000203008e97981 */ /* 0x000164000c1e1520 */
.L_x_53:
[----:B------:R-:W-:Y:S05]  /*4990*/  BSYNC B1 ;  /* 0x0000000000017941 */ /* 0x000fea0003800000 */
.L_x_52:
[----:B-----5:R2:W-:Y:S04]  /*49a0*/  STL [R1+0x54], R0 ;  /* 0x0000540001007387 */ /* 0x0205e80000100800 */
[----:B--2---:R-:W2:Y:S01]  /*49b0*/  LDL.LU R0, [R1+0x28] ;  /* 0x0000280001007983 */ /* 0x004ea20000300800 */
[----:B------:R-:W-:-:S05]  /*49c0*/  HADD2.F32 R237, -RZ, R233.H0_H0 ;  /* 0x200000e9ffed7230 */ /* 0x000fca0000004100 */
[----:B------:R-:W-:Y:S01]  /*49d0*/  FMUL R237, R237, R16 ;  /* 0x00000010eded7220 */ /* 0x000fe20000400000 */
[----:B------:R-:W-:Y:S03]  /*49e0*/  BSSY B1, `(.L_x_54) ;  /* 0x000000a000017945 */ /* 0x000fe60003800000 */
[----:B--2---:R-:W-:Y:S02]  /*49f0*/  FFMA R237, R0, R2, R237 ;  /* 0x0000000200ed7223 */ /* 0x004fe400000000ed */
[----:B------:R2:W5:Y:S03]  /*4a00*/  LDL.LU R0, [R1+0x54] ;  /* 0x0000540001007983 */ /* 0x0005660000300800 */
[----:B------:R-:W-:Y:S01]  /*4a10*/  F2FP.F16.F32.PACK_AB R237, RZ, R237 ;  /* 0x000000edffed723e */ /* 0x000fe200000000ff */
[----:B------:R2:W-:Y:S04]  /*4a20*/  STL.S16 [R1+0x10], R233 ;  /* 0x000010e901007387 */ /* 0x0005e80000100600 */
[----:B------:R2:W-:Y:S01]  /*4a30*/  @P1 STG.E.U16 desc[UR48][R10.64+0x20], R237 ;  /* 0x000020ed0a001986 */ /* 0x0005e2000c101530 */
[----:B------:R-:W-:-:S13]  /*4a40*/  ISETP.GT.AND P1, PT, R3, 0x8, P3 ;  /* 0x000000080300780c */ /* 0x000fda0001f24270 */
[----:B--2---:R-:W-:Y:S05]  /*4a50*/  @!P1 BRA `(.L_x_55) ;  /* 0x0000000000089947 */ /* 0x004fea0003800000 */
[----:B------:R-:W2:Y:S04]  /*4a60*/  LDG.E.LTC128B.U16 R233, desc[UR48][R8.64+0x22] ;  /* 0x0000223008e97981 */ /* 0x000ea8000c1e1520 */
[----:B--2---:R2:W-:Y:S02]  /*4a70*/  STL [R1+0x10], R233 ;  /* 0x000010e901007387 */ /* 0x0045e40000100800 */
.L_x_55:
[----:B------:R-:W-:Y:S05]  /*4a80*/  BSYNC B1 ;  /* 0x0000000000017941 */ /* 0x000fea0003800000 */
.L_x_54:
[----:B--2---:R-:W2:Y:S04]  /*4a90*/  LDL R233, [R1+0x10] ;  /* 0x0000100001e97983 */ /* 0x004ea80000100800 */
[----:B------:R-:W3:Y:S04]  /*4aa0*/  LDL.LU R235, [R1+0x2c] ;  /* 0x00002c0001eb7983 */ /* 0x000ee80000300800 */
[----:B------:R0:W-:Y:S04]  /*4ab0*/  STL.64 [R1+0x70], R22 ;  /* 0x0000701601007387 */ /* 0x0001e80000100a00 */
[----:B0-----:R-:W4:Y:S04]  /*4ac0*/  LDL.LU.64 R22, [R1] ;  /* 0x0000000001167983 */ /* 0x001f280000300a00 */
[----:B------:R-:W-:Y:S04]  /*4ad0*/  STL.64 [R1+0x68], R8 ;  /* 0x0000680801007387 */ /* 0x000fe80000100a00 */
[----:B------:R-:W-:Y:S04]  /*4ae0*/  STL [R1+0x60], R5 ;  /* 0x0000600501007387 */ /* 0x000fe80000100800 */
[----:B------:R-:W-:Y:S04]  /*4af0*/  STL.64 [R1+0x58], R6 ;  /* 0x0000580601007387 */ /* 0x000fe80000100a00 */
[----:B------:R1:W-:Y:S04]  /*4b00*/  STL [R1+0x54], R4 ;  /* 0x0000540401007387 */ /* 0x0003e80000100800 */
[----:B-1----:R-:W4:Y:S01]  /*4b10*/  LDL.LU R4, [R1+0x48] ;  /* 0x0000480001047983 */ /* 0x002f220000300800 */
[----:B--2---:R-:W-:-:S05]  /*4b20*/  HADD2.F32 R233, -RZ, R233.H0_H0 ;  /* 0x200000e9ffe97230 */ /* 0x004fca0000004100 */
[----:B------:R-:W-:-:S04]  /*4b30*/  FMUL R233, R233, R16 ;  /* 0x00000010e9e97220 */ /* 0x000fc80000400000 */
[----:B---3--:R-:W-:-:S05]  /*4b40*/  FFMA R233, R235, R2, R233 ;  /* 0x00000002ebe97223 */ /* 0x008fca00000000e9 */
[----:B------:R-:W-:-:S05]  /*4b50*/  F2FP.F16.F32.PACK_AB R233, RZ, R233 ;  /* 0x000000e9ffe9723e */ /* 0x000fca00000000ff */
[----:B------:R0:W-:Y:S02]  /*4b60*/  @P1 STG.E.U16 desc[UR48][R10.64+0x22], R233 ;  /* 0x000022e90a001986 */ /* 0x0001e4000c101530 */
[----:B0-----:R-:W-:-:S05]  /*4b70*/  IADD3 R233, P1, R236, 0x80, RZ ;  /* 0x00000080ece97810 */ /* 0x001fca0007f3e0ff */
[----:B------:R-:W-:Y:S02]  /*4b80*/  IMAD.X R235, RZ, RZ, UR7, P1 ;  /* 0x00000007ffeb7e24 */ /* 0x000fe400088e06ff */
[----:B------:R-:W-:-:S04]  /*4b90*/  IMAD.WIDE.U32 R236, R233, R14, R18 ;  /* 0x0000000ee9ec7225 */ /* 0x000fc800078e0012 */
[-C--:B------:R-:W-:Y:S02]  /*4ba0*/  IMAD R235, R235, R14.reuse, RZ ;  /* 0x0000000eebeb7224 */ /* 0x080fe400078e02ff */
[----:B----4-:R-:W-:-:S04]  /*4bb0*/  IMAD.WIDE.U32 R6, R233, R14, R22 ;  /* 0x0000000ee9067225 */ /* 0x010fc800078e0016 */
[C---:B------:R-:W-:Y:S02]  /*4bc0*/  IMAD R5, R233.reuse, R15, R235 ;  /* 0x0000000fe9057224 */ /* 0x040fe400078e02eb */
[----:B------:R-:W-:-:S04]  /*4bd0*/  IMAD.WIDE.U32 R22, R233, R14, R20 ;  /* 0x0000000ee9167225 */ /* 0x000fc800078e0014 */
[----:B------:R-:W-:Y:S01]  /*4be0*/  IMAD.IADD R15, R5, 0x1, R237 ;  /* 0x00000001050f7824 */ /* 0x000fe200078e02ed */
[----:B------:R-:W-:Y:S01]  /*4bf0*/  LEA R8, P1, R22, R12, 0x1 ;  /* 0x0000000c16087211 */ /* 0x000fe200078208ff */
[----:B------:R-:W-:-:S04]  /*4c00*/  IMAD.MOV.U32 R14, RZ, RZ, R236 ;  /* 0x000000ffff0e7224 */ /* 0x000fc800078e00ec */
[----:B------:R-:W-:-:S04]  /*4c10*/  IMAD.WIDE.U32 R236, R232, UR42, R14 ;  /* 0x0000002ae8ec7c25 */ /* 0x000fc8000f8e000e */
[----:B------:R-:W-:Y:S02]  /*4c20*/  IMAD.IADD R14, R23, 0x1, R5 ;  /* 0x00000001170e7824 */ /* 0x000fe400078e0205 */
[----:B------:R-:W-:-:S03]  /*4c30*/  IMAD.IADD R15, R4, 0x1, R237 ;  /* 0x00000001040f7824 */ /* 0x000fc600078e02ed */
[-C--:B------:R-:W-:Y:S02]  /*4c40*/  LEA.HI.X R9, R22, R13.reuse, R14, 0x1, P1 ;  /* 0x0000000d16097211 */ /* 0x080fe400008f0c0e */
[C---:B------:R-:W-:Y:S01]  /*4c50*/  LEA R14, P1, R236.reuse, R12, 0x1 ;  /* 0x0000000cec0e7211 */ /* 0x040fe200078208ff */
[----:B------:R-:W-:Y:S01]  /*4c60*/  IMAD.IADD R20, R5, 0x1, R7 ;  /* 0x0000000105147824 */ /* 0x000fe200078e0207 */
[----:B------:R0:W5:Y:S02]  /*4c70*/  LDL.LU.64 R22, [R1+0x70] ;  /* 0x0000700001167983 */ /* 0x0001640000300a00 */
[----:B------:R-:W-:Y:S02]  /*4c80*/  LEA.HI.X R15, R236, R13, R15, 0x1, P1 ;  /* 0x0000000dec0f7211 */ /* 0x000fe400008f0c0f */
[-C--:B------:R-:W-:Y:S01]  /*4c90*/  IADD3 R235, P1, R234, R6.reuse, RZ ;  /* 0x00000006eaeb7210 */ /* 0x080fe20007f3e0ff */
[----:B------:R1:W-:Y:S04]  /*4ca0*/  STL.64 [R1+0x8], R8 ;  /* 0x0000080801007387 */ /* 0x0003e80000100a00 */
[----:B------:R-:W-:Y:S01]  /*4cb0*/  IMAD.X R21, R20, 0x1, R21, P1 ;  /* 0x0000000114157824 */ /* 0x000fe200008e0615 */
[----:B------:R-:W-:-:S05]  /*4cc0*/  IADD3 R18, P1, R18, R6, RZ ;  /* 0x0000000612127210 */ /* 0x000fca0007f3e0ff */
[----:B------:R-:W-:Y:S01]  /*4cd0*/  IMAD.X R19, R19, 0x1, R20, P1 ;  /* 0x0000000113137824 */ /* 0x000fe200008e0614 */
[----:B-1----:R0:W5:Y:S01]  /*4ce0*/  LDL.LU.64 R8, [R1+0x68] ;  /* 0x0000680001087983 */ /* 0x0021620000300a00 */
[----:B------:R-:W-:-:S03]  /*4cf0*/  IMAD.WIDE.U32 R232, R232, UR42, R18 ;  /* 0x0000002ae8e87c25 */ /* 0x000fc6000f8e0012 */
[----:B------:R0:W5:Y:S04]  /*4d00*/  LDL.LU R5, [R1+0x60] ;  /* 0x0000600001057983 */ /* 0x0001680000300800 */
[----:B------:R0:W5:Y:S01]  /*4d10*/  LDL.LU.64 R6, [R1+0x58] ;  /* 0x0000580001067983 */ /* 0x0001620000300a00 */
[----:B------:R-:W-:-:S03]  /*4d20*/  IMAD.IADD R18, R4, 0x1, R233 ;  /* 0x0000000104127824 */ /* 0x000fc600078e02e9 */
[----:B------:R-:W2:Y:S01]  /*4d30*/  LDL.LU R20, [R1+0x10] ;  /* 0x0000100001147983 */ /* 0x000ea20000300800 */
[----:B------:R-:W-:-:S03]  /*4d40*/  LEA R234, P1, R235, R12, 0x1 ;  /* 0x0000000cebea7211 */ /* 0x000fc600078208ff */
[----:B------:R0:W5:Y:S01]  /*4d50*/  LDL.LU R4, [R1+0x54] ;  /* 0x0000540001047983 */ /* 0x0001620000300800 */
[-C--:B------:R-:W-:Y:S02]  /*4d60*/  LEA.HI.X R235, R235, R13.reuse, R21, 0x1, P1 ;  /* 0x0000000debeb7211 */ /* 0x080fe400008f0c15 */
[----:B------:R-:W-:Y:S02]  /*4d70*/  LEA R12, P1, R232, R12, 0x1 ;  /* 0x0000000ce80c7211 */ /* 0x000fe400078208ff */
[----:B-----5:R-:W-:Y:S02]  /*4d80*/  ISETP.GT.AND P2, PT, R0, 0x18, PT ;  /* 0x000000180000780c */ /* 0x020fe40003f44270 */
[--C-:B------:R-:W-:Y:S02]  /*4d90*/  LEA.HI.X R13, R232, R13, R18.reuse, 0x1, P1 ;  /* 0x0000000de80d7211 */ /* 0x100fe400008f0c12 */
[----:B------:R-:W-:Y:S01]  /*4da0*/  ISETP.GT.AND P1, PT, R3, RZ, P2 ;  /* 0x000000ff0300720c */ /* 0x000fe20001724270 */
[----:B------:R-:W-:Y:S01]  /*4db0*/  BSSY B1, `(.L_x_56) ;  /* 0x0000004000017945 */ /* 0x000fe20003800000 */
[----:B--2---:R-:W-:-:S11]  /*4dc0*/  PRMT R18, R20, 0x7610, R18 ;  /* 0x0000761014127816 */ /* 0x004fd60000000012 */
[----:B0-----:R-:W-:Y:S05]  /*4dd0*/  @!P1 BRA `(.L_x_57) ;  /* 0x0000000000049947 */ /* 0x001fea0003800000 */
[----:B------:R0:W5:Y:S02]  /*4de0*/  LDG.E.LTC128B.U16 R18, desc[UR48][R4.64+0x30] ;  /* 0x0000303004127981 */ /* 0x000164000c1e1520 */
.L_x_57:
[----:B------:R-:W-:Y:S05]  /*4df0*/  BSYNC B1 ;  /* 0x0000000000017941 */ /* 0x000fea0003800000 */
.L_x_56:
[----:B------:R-:W2:Y:S01]  /*4e00*/  LDL.LU R20, [R1+0x30] ;  /* 0x0000300001147983 */ /* 0x000ea20000300800 */
[----:B-----5:R-:W-:Y:S01]  /*4e10*/  HADD2.F32 R19, -RZ, R18.H0_H0 ;  /* 0x20000012ff137230 */ /* 0x020fe20000004100 */
[----:B------:R-:W-:Y:S04]  /*4e20*/  BSSY B1, `(.L_x_58) ;  /* 0x0000009000017945 */ /* 0x000fe80003800000 */
[----:B------:R-:W-:-:S04]  /*4e30*/  FMUL R19, R19, R16 ;  /* 0x0000001013137220 */ /* 0x000fc80000400000 */
[----:B--2---:R-:W-:-:S05]  /*4e40*/  FFMA R19, R20, R2, R19 ;  /* 0x0000000214137223 */ /* 0x004fca0000000013 */
[----:B------:R-:W-:-:S05]  /*4e50*/  F2FP.F16.F32.PACK_AB R19, RZ, R19 ;  /* 0x00000013ff13723e */ /* 0x000fca00000000ff */
[----:B------:R1:W-:Y:S01]  /*4e60*/  @P1 STG.E.U16 desc[UR48][R6.64+0x30], R19 ;  /* 0x0000301306001986 */ /* 0x0003e2000c101530 */
[----:B------:R-:W-:-:S04]  /*4e70*/  ISETP.GT.AND P1, PT, R0, 0x19, PT ;  /* 0x000000190000780c */ /* 0x000fc80003f24270 */
[----:B------:R-:W-:-:S13]  /*4e80*/  ISETP.GT.AND P5, PT, R3, RZ, P1 ;  /* 0x000000ff0300720c */ /* 0x000fda0000fa4270 */
[----:B-1----:R-:W-:Y:S05]  /*4e90*/  @!P5 BRA `(.L_x_59) ;  /* 0x000000000004d947 */ /* 0x002fea0003800000 */
[----:B------:R1:W5:Y:S02]  /*4ea0*/  LDG.E.LTC128B.U16 R18, desc[UR48][R4.64+0x32] ;  /* 0x0000323004127981 */ /* 0x000364000c1e1520 */
.L_x_59:
[----:B------:R-:W-:Y:S05]  /*4eb0*/  BSYNC B1 ;  /* 0x0000000000017941 */ /* 0x000fea0003800000 */
.L_x_58:
[----:B------:R-:W2:Y:S01]  /*4ec0*/  LDL.LU R20, [R1+0x34] ;  /* 0x0000340001147983 */ /* 0x000ea20000300800 */
[----:B-----5:R-:W-:Y:S01]  /*4ed0*/  HADD2.F32 R19, -RZ, R18.H0_H0 ;  /* 0x20000012ff137230 */ /* 0x020fe20000004100 */
[----:B------:R-:W-:Y:S04]  /*4ee0*/  BSSY B1, `(.L_x_60) ;  /* 0x0000008000017945 */ /* 0x000fe80003800000 */
[----:B------:R-:W-:-:S04]  /*4ef0*/  FMUL R19, R19, R16 ;  /* 0x0000001013137220 */ /* 0x000fc80000400000 */
[----:B--2---:R-:W-:-:S05]  /*4f00*/  FFMA R19, R20, R2, R19 ;  /* 0x0000000214137223 */ /* 0x004fca0000000013 */
[----:B------:R-:W-:-:S05]  /*4f10*/  F2FP.F16.F32.PACK_AB R19, RZ, R19 ;  /* 0x00000013ff13723e */ /* 0x000fca00000000ff */
[----:B------:R2:W-:Y:S01]  /*4f20*/  @P5 STG.E.U16 desc[UR48][R6.64+0x32], R19 ;  /* 0x0000321306005986 */ /* 0x0005e2000c101530 */
[----:B------:R-:W-:-:S13]  /*4f30*/  ISETP.GT.AND P5, PT, R3, 0x8, P2 ;  /* 0x000000080300780c */ /* 0x000fda00017a4270 */
[----:B--2---:R-:W-:Y:S05]  /*4f40*/  @!P5 BRA `(.L_x_61) ;  /* 0x000000000004d947 */ /* 0x004fea0003800000 */
[----:B------:R2:W5:Y:S02]  /*4f50*/  LDG.E.LTC128B.U16 R18, desc[UR48][R8.64+0x30] ;  /* 0x0000303008127981 */ /* 0x000564000c1e1520 */
.L_x_61:
[----:B------:R-:W-:Y:S05]  /*4f60*/  BSYNC B1 ;  /* 0x0000000000017941 */ /* 0x000fea0003800000 */
.L_x_60:
[----:B------:R-:W3:Y:S01]  /*4f70*/  LDL.LU R20, [R1+0x38] ;  /* 0x0000380001147983 */ /* 0x000ee20000300800 */
[----:B-----5:R-:W-:Y:S01]  /*4f80*/  HADD2.F32 R19, -RZ, R18.H0_H0 ;  /* 0x20000012ff137230 */ /* 0x020fe20000004100 */
[----:B------:R-:W-:Y:S01]  /*4f90*/  BSSY B1, `(.L_x_62) ;  /* 0x0000009000017945 */ /* 0x000fe20003800000 */
[----:B------:R-:W-:-:S03]  /*4fa0*/  PRMT R232, R18, 0x7610, R232 ;  /* 0x0000761012e87816 */ /* 0x000fc600000000e8 */
[----:B------:R-:W-:-:S04]  /*4fb0*/  FMUL R19, R19, R16 ;  /* 0x0000001013137220 */ /* 0x000fc80000400000 */
[----:B---3--:R-:W-:-:S05]  /*4fc0*/  FFMA R19, R20, R2, R19 ;  /* 0x0000000214137223 */ /* 0x008fca0000000013 */
[----:B------:R-:W-:-:S05]  /*4fd0*/  F2FP.F16.F32.PACK_AB R19, RZ, R19 ;  /* 0x00000013ff13723e */ /* 0x000fca00000000ff */
[----:B------:R3:W-:Y:S01]  /*4fe0*/  @P5 STG.E.U16 desc[UR48][R10.64+0x30], R19 ;  /* 0x000030130a005986 */ /* 0x0007e2000c101530 */
[----:B------:R-:W-:-:S13]  /*4ff0*/  ISETP.GT.AND P5, PT, R3, 0x8, P1 ;  /* 0x000000080300780c */ /* 0x000fda0000fa4270 */
[----:B---3--:R-:W-:Y:S05]  /*5000*/  @!P5 BRA `(.L_x_63) ;  /* 0x000000000004d947 */ /* 0x008fea0003800000 */
[----:B------:R3:W5:Y:S02]  /*5010*/  LDG.E.LTC128B.U16 R232, desc[UR48][R8.64+0x32] ;  /* 0x0000323008e87981 */ /* 0x000764000c1e1520 */
.L_x_63:
[----:B------:R-:W-:Y:S05]  /*5020*/  BSYNC B1 ;  /* 0x0000000000017941 */ /* 0x000fea0003800000 */
.L_x_62:
[----:B------:R-:W4:Y:S04]  /*5030*/  LDL.LU R19, [R1+0x3c] ;  /* 0x00003c0001137983 */ /* 0x000f280000300800 */
[----:B------:R-:W2:Y:S01]  /*5040*/  LDL.LU.64 R20, [R1+0x8] ;  /* 0x0000080001147983 */ /* 0x000ea20000300a00 */
[----:B-----5:R-:W-:Y:S02]  /*5050*/  HADD2.F32 R18, -RZ, R232.H0_H0 ;  /* 0x200000e8ff127230 */ /* 0x020fe40000004100 */
[----:B------:R-:W-:Y:S02]  /*5060*/  IMAD.U32 R236, RZ, RZ, UR8 ;  /* 0x00000008ffec7e24 */ /* 0x000fe4000f8e00ff */
[----:B------:R-:W-:Y:S02]  /*5070*/  IMAD.U32 R233, RZ, RZ, UR9 ;  /* 0x00000009ffe97e24 */ /* 0x000fe4000f8e00ff */
[----:B------:R-:W-:Y:S01]  /*5080*/  FMUL R18, R18, R16 ;  /* 0x0000001012127220 */ /* 0x000fe20000400000 */
[----:B------:R-:W-:-:S03]  /*5090*/  IMAD.SHL.U32 R236, R236, 0x100, RZ ;  /* 0x00000100ecec7824 */ /* 0x000fc600078e00ff */
[----:B----4-:R-:W-:-:S05]  /*50a0*/  FFMA R18, R19, R2, R18 ;  /* 0x0000000213127223 */ /* 0x010fca0000000012 */
[----:B------:R-:W-:-:S05]  /*50b0*/  F2FP.F16.F32.PACK_AB R18, RZ, R18 ;  /* 0x00000012ff12723e */ /* 0x000fca00000000ff */
[----:B------:R4:W-:Y:S02]  /*50c0*/  @P5 STG.E.U16 desc[UR48][R10.64+0x32], R18 ;  /* 0x000032120a005986 */ /* 0x0009e4000c101530 */
[----:B----4-:R-:W-:-:S05]  /*50d0*/  IMAD.U32 R18, RZ, RZ, UR8 ;  /* 0x00000008ff127e24 */ /* 0x010fca000f8e00ff */
[----:B------:R-:W-:Y:S02]  /*50e0*/  SHF.L.U64.HI R233, R18, 0x8, R233 ;  /* 0x0000000812e97819 */ /* 0x000fe400000102e9 */
[----:B------:R-:W-:-:S05]  /*50f0*/  IADD3 R18, P5, R236, R6, RZ ;  /* 0x00000006ec127210 */ /* 0x000fca0007fbe0ff */
[----:B------:R-:W-:Y:S01]  /*5100*/  IMAD.X R19, R233, 0x1, R7, P5 ;  /* 0x00000001e9137824 */ /* 0x000fe200028e0607 */
[----:B------:R-:W-:-:S13]  /*5110*/  ISETP.GT.AND P5, PT, R3, 0x80, P0 ;  /* 0x000000800300780c */ /* 0x000fda00007a4270 */
[----:B--2---:R-:W2:Y:S01]  /*5120*/  @P5 LDG.E.LTC128B.U16 R232, desc[UR48][R20.64] ;  /* 0x0000003014e85981 */ /* 0x004ea2000c1e1520 */
[----:B------:R-:W-:Y:S01]  /*5130*/  BSSY B1, `(.L_x_64) ;  /* 0x000000a000017945 */ /* 0x000fe20003800000 */
[----:B--2---:R-:W-:-:S05]  /*5140*/  HADD2.F32 R20, -RZ, R232.H0_H0 ;  /* 0x200000e8ff147230 */ /* 0x004fca0000004100 */
[----:B------:R-:W-:-:S04]  /*5150*/  FMUL R20, R20, R16 ;  /* 0x0000001014147220 */ /* 0x000fc80000400000 */
[----:B------:R-:W-:-:S05]  /*5160*/  FFMA R20, R216, R2, R20 ;  /* 0x00000002d8147223 */ /* 0x000fca0000000014 */
[----:B------:R-:W-:-:S05]  /*5170*/  F2FP.F16.F32.PACK_AB R20, RZ, R20 ;  /* 0x00000014ff14723e */ /* 0x000fca00000000ff */
[----:B------:R2:W-:Y:S01]  /*5180*/  @P5 STG.E.U16 desc[UR48][R18.64], R20 ;  /* 0x0000001412005986 */ /* 0x0005e2000c101530 */
[----:B------:R-:W-:-:S04]  /*5190*/  LOP3.LUT P5, RZ, R17, 0x4, RZ, 0xc0, !PT ;  /* 0x0000000411ff7812 */ /* 0x000fc800078ac0ff */
[----:B------:R-:W-:-:S13]  /*51a0*/  ISETP.GT.AND P5, PT, R3, 0x80, P5 ;  /* 0x000000800300780c */ /* 0x000fda0002fa4270 */
[----:B--2---:R-:W-:Y:S05]  /*51b0*/  @!P5 BRA `(.L_x_65) ;  /* 0x000000000004d947 */ /* 0x004fea0003800000 */
[----:B------:R2:W5:Y:S02]  /*51c0*/  LDG.E.LTC128B.U16 R232, desc[UR48][R14.64+0x2] ;  /* 0x000002300ee87981 */ /* 0x000564000c1e1520 */
.L_x_65:
[----:B------:R-:W-:Y:S05]  /*51d0*/  BSYNC B1 ;  /* 0x0000000000017941 */ /* 0x000fea0003800000 */
.L_x_64:
[----:B------:R-:W4:Y:S01]  /*51e0*/  LDL R216, [R1+0x4c] ;  /* 0x00004c0001d87983 */ /* 0x000f220000100800 */
[----:B-----5:R-:W-:Y:S01]  /*51f0*/  HADD2.F32 R20, -RZ, R232.H0_H0 ;  /* 0x200000e8ff147230 */ /* 0x020fe20000004100 */
[----:B------:R-:W-:Y:S01]  /*5200*/  ISETP.GT.AND P0, PT, R3, 0x88, P0 ;  /* 0x000000880300780c */ /* 0x000fe20000704270 */
[----:B------:R-:W-:Y:S01]  /*5210*/  IMAD.U32 R21, RZ, RZ, UR8 ;  /* 0x00000008ff157e24 */ /* 0x000fe2000f8e00ff */
[----:B------:R-:W-:Y:S02]  /*5220*/  BSSY B1, `(.L_x_66) ;  /* 0x000000a000017945 */ /* 0x000fe40003800000 */
[----:B------:R-:W-:Y:S01]  /*5230*/  FMUL R20, R20, R16 ;  /* 0x0000001014147220 */ /* 0x000fe20000400000 */
[----:B------:R-:W-:-:S03]  /*5240*/  IMAD.SHL.U32 R21, R21, 0x10, RZ ;  /* 0x0000001015157824 */ /* 0x000fc600078e00ff */
[----:B------:R-:W-:-:S05]  /*5250*/  FFMA R20, R217, R2, R20 ;  /* 0x00000002d9147223 */ /* 0x000fca0000000014 */
[----:B------:R-:W-:-:S05]  /*5260*/  F2FP.F16.F32.PACK_AB R20, RZ, R20 ;  /* 0x00000014ff14723e */ /* 0x000fca00000000ff */
[----:B------:R0:W-:Y:S02]  /*5270*/  @P5 STG.E.U16 desc[UR48][R18.64+0x2], R20 ;  /* 0x0000021412005986 */ /* 0x0001e4000c101530 */
[----:B0-----:R-:W-:-:S05]  /*5280*/  IADD3 R20, P5, R18, R21, RZ ;  /* 0x0000001512147210 */ /* 0x001fca0007fbe0ff */
[----:B----4-:R-:W-:Y:S01]  /*5290*/  IMAD.X R21, R19, 0x1, R216, P5 ;  /* 0x0000000113157824 */ /* 0x010fe200028e06d8 */
[----:B------:R-:W-:Y:S07]  /*52a0*/  @!P0 BRA `(.L_x_67) ;  /* 0x0000000000048947 */ /* 0x000fee0003800000 */
[----:B------:R0:W5:Y:S02]  /*52b0*/  LDG.E.LTC128B.U16 R232, desc[UR48][R234.64] ;  /* 0x00000030eae87981 */ /* 0x000164000c1e1520 */
.L_x_67:
[----:B------:R-:W-:Y:S05]  /*52c0*/  BSYNC B1 ;  /* 0x0000000000017941 */ /* 0x000fea0003800000 */
.L_x_66:
[----:B-----5:R-:W-:Y:S01]  /*52d0*/  HADD2.F32 R216, -RZ, R232.H0_H0 ;  /* 0x200000e8ffd87230 */ /* 0x020fe20000004100 */
[----:B------:R-:W-:Y:S01]  /*52e0*/  LOP3.LUT P5, RZ, R17, 0x4, RZ, 0xc0, !PT ;  /* 0x0000000411ff7812 */ /* 0x000fe200078ac0ff */
[----:B------:R-:W-:Y:S03]  /*52f0*/  BSSY B1, `(.L_x_68) ;  /* 0x0000008000017945 */ /* 0x000fe60003800000 */
[----:B------:R-:W-:-:S04]  /*5300*/  FMUL R216, R216, R16 ;  /* 0x00000010d8d87220 */ /* 0x000fc80000400000 */
[----:B------:R-:W-:-:S05]  /*5310*/  FFMA R216, R218, R2, R216 ;  /* 0x00000002dad87223 */ /* 0x000fca00000000d8 */
[----:B------:R-:W-:-:S05]  /*5320*/  F2FP.F16.F32.PACK_AB R216, RZ, R216 ;  /* 0x000000d8ffd8723e */ /* 0x000fca00000000ff */
[----:B------:R4:W-:Y:S01]  /*5330*/  @P0 STG.E.U16 desc[UR48][R20.64], R216 ;  /* 0x000000d814000986 */ /* 0x0009e2000c101530 */
[----:B------:R-:W-:-:S13]  /*5340*/  ISETP.GT.AND P0, PT, R3, 0x88, P5 ;  /* 0x000000880300780c */ /* 0x000fda0002f04270 */
[----:B----4-:R-:W-:Y:S05]  /*5350*/  @!P0 BRA `(.L_x_69) ;  /* 0x0000000000048947 */ /* 0x010fea0003800000 */
[----:B------:R4:W5:Y:S02]  /*5360*/  LDG.E.LTC128B.U16 R232, desc[UR48][R12.64+0x2] ;  /* 0x000002300ce87981 */ /* 0x000964000c1e1520 */
.L_x_69:
[----:B------:R-:W-:Y:S05]  /*5370*/  BSYNC B1 ;  /* 0x0000000000017941 */ /* 0x000fea0003800000 */
.L_x_68:
        /* <DEDUP_REMOVED lines=8> */
[----:B0-----:R-:W-:Y:S05]  /*5400*/  @!P0 BRA `(.L_x_71) ;  /* 0x0000000000048947 */ /* 0x001fea0003800000 */
[----:B------:R0:W5:Y:S02]  /*5410*/  LDG.E.LTC128B.U16 R232, desc[UR48][R14.64+0x10] ;  /* 0x000010300ee87981 */ /* 0x000164000c1e1520 */
.L_x_71:
[----:B------:R-:W-:Y:S05]  /*5420*/  BSYNC B1 ;  /* 0x0000000000017941 */ /* 0x000fea0003800000 */
.L_x_70:
[----:B-----5:R-:W-:Y:S01]  /*5430*/  HADD2.F32 R217, -RZ, R232.H0_H0 ;  /* 0x200000e8ffd97230 */ /* 0x020fe20000004100 */
[----:B------:R-:W-:Y:S04]  /*5440*/  BSSY B1, `(.L_x_72) ;  /* 0x0000008000017945 */ /* 0x000fe80003800000 */
[----:B------:R-:W-:-:S04]  /*5450*/  FMUL R217, R217, R16 ;  /* 0x00000010d9d97220 */ /* 0x000fc80000400000 */
[----:B------:R-:W-:-:S05]  /*5460*/  FFMA R217, R220, R2, R217 ;  /* 0x00000002dcd97223 */ /* 0x000fca00000000d9 */
[----:B------:R-:W-:-:S05]  /*5470*/  F2FP.F16.F32.PACK_AB R217, RZ, R217 ;  /* 0x000000d9ffd9723e */ /* 0x000fca00000000ff */
[----:B------:R0:W-:Y:S01]  /*5480*/  @P0 STG.E.U16 desc[UR48][R18.64+0x10], R217 ;  /* 0x000010d912000986 */ /* 0x0001e2000c101530 */
[----:B------:R-:W-:-:S13]  /*5490*/  ISETP.GT.AND P0, PT, R3, 0x80, P6 ;  /* 0x000000800300780c */ /* 0x000fda0003704270 */
[----:B0-----:R-:W-:Y:S05]  /*54a0*/  @!P0 BRA `(.L_x_73) ;  /* 0x0000000000048947 */ /* 0x001fea0003800000 */
[----:B------:R0:W5:Y:S02]  /*54b0*/  LDG.E.LTC128B.U16 R232, desc[UR48][R14.64+0x12] ;  /* 0x000012300ee87981 */ /* 0x000164000c1e1520 */
.L_x_73:
[----:B------:R-:W-:Y:S05]  /*54c0*/  BSYNC B1 ;  /* 0x0000000000017941 */ /* 0x000fea0003800000 */
.L_x_72:
[----:B-----5:R-:W-:Y:S01]  /*54d0*/  HADD2.F32 R217, -RZ, R232.H0_H0 ;  /* 0x200000e8ffd97230 */ /* 0x020fe20000004100 */
[----:B------:R-:W-:Y:S01]  /*54e0*/  ISETP.GT.AND P5, PT, R3, 0x88, P5 ;  /* 0x000000880300780c */ /* 0x000fe20002fa4270 */
[----:B------:R-:W-:Y:S03]  /*54f0*/  BSSY B1, `(.L_x_74) ;  /* 0x0000007000017945 */ /* 0x000fe60003800000 */
[----:B------:R-:W-:-:S04]  /*5500*/  FMUL R216, R217, R16 ;  /* 0x00000010d9d87220 */ /* 0x000fc80000400000 */
[----:B------:R-:W-:-:S05]  /*5510*/  FFMA R216, R221, R2, R216 ;  /* 0x00000002ddd87223 */ /* 0x000fca00000000d8 */
[----:B------:R-:W-:-:S05]  /*5520*/  F2FP.F16.F32.PACK_AB R216, RZ, R216 ;  /* 0x000000d8ffd8723e */ /* 0x000fca00000000ff */
[----:B------:R0:W-:Y:S01]  /*5530*/  @P0 STG.E.U16 desc[UR48][R18.64+0x12], R216 ;  /* 0x000012d812000986 */ /* 0x0001e2000c101530 */
[----:B------:R-:W-:Y:S05]  /*5540*/  @!P5 BRA `(.L_x_75) ;  /* 0x000000000004d947 */ /* 0x000fea0003800000 */
[----:B------:R0:W5:Y:S02]  /*5550*/  LDG.E.LTC128B.U16 R232, desc[UR48][R12.64+0x10] ;  /* 0x000010300ce87981 */ /* 0x000164000c1e1520 */
.L_x_75:
[----:B------:R-:W-:Y:S05]  /*5560*/  BSYNC B1 ;  /* 0x0000000000017941 */ /* 0x000fea0003800000 */
.L_x_74:
        /* <DEDUP_REMOVED lines=9> */
.L_x_77:
[----:B------:R-:W-:Y:S05]  /*5600*/  BSYNC B1 ;  /* 0x0000000000017941 */ /* 0x000fea0003800000 */
.L_x_76:
[----:B0----5:R-:W-:Y:S01]  /*5610*/  HADD2.F32 R217, -RZ, R232.H0_H0 ;  /* 0x200000e8ffd97230 */ /* 0x021fe20000004100 */
        /* <DEDUP_REMOVED lines=8> */
.L_x_79:
[----:B------:R-:W-:Y:S05]  /*56a0*/  BSYNC B1 ;  /* 0x0000000000017941 */ /* 0x000fea0003800000 */
.L_x_78:
        /* <DEDUP_REMOVED lines=9> */
.L_x_81:
[----:B------:R-:W-:Y:S05]  /*5740*/  BSYNC B1 ;  /* 0x0000000000017941 */ /* 0x000fea0003800000 */
.L_x_80:
        /* <DEDUP_REMOVED lines=9> */
.L_x_83:
[----:B------:R-:W-:Y:S05]  /*57e0*/  BSYNC B1 ;  /* 0x0000000000017941 */ /* 0x000fea0003800000 */
.L_x_82:
        /* <DEDUP_REMOVED lines=9> */
.L_x_85:
[----:B------:R-:W-:Y:S05]  /*5880*/  BSYNC B1 ;  /* 0x0000000000017941 */ /* 0x000fea0003800000 */
.L_x_84:
        /* <DEDUP_REMOVED lines=9> */
.L_x_87:
[----:B------:R-:W-:Y:S05]  /*5920*/  BSYNC B1 ;  /* 0x0000000000017941 */ /* 0x000fea0003800000 */
.L_x_86:
        /* <DEDUP_REMOVED lines=9> */
.L_x_89:
[----:B------:R-:W-:Y:S05]  /*59c0*/  BSYNC B1 ;  /* 0x0000000000017941 */ /* 0x000fea0003800000 */
.L_x_88:
        /* <DEDUP_REMOVED lines=9> */
.L_x_91:
[----:B------:R-:W-:Y:S05]  /*5a60*/  BSYNC B1 ;  /* 0x0000000000017941 */ /* 0x000fea0003800000 */
.L_x_90:
        /* <DEDUP_REMOVED lines=9> */
.L_x_93:
[----:B------:R-:W-:Y:S05]  /*5b00*/  BSYNC B1 ;  /* 0x0000000000017941 */ /* 0x000fea0003800000 */
.L_x_92:
[----:B0----5:R-:W-:Y:S01]  /*5b10*/  HADD2.F32 R217, -RZ, R232.H0_H0 ;  /* 0x200000e8ffd97230 */ /* 0x021fe20000004100 */
[----:B------:R-:W-:Y:S01]  /*5b20*/  ISETP.GT.AND P3, PT, R0, 0x20, PT ;  /* 0x000000200000780c */ /* 0x000fe20003f64270 */
[----:B------:R-:W-:Y:S03]  /*5b30*/  BSSY B1, `(.L_x_94) ;  /* 0x0000009000017945 */ /* 0x000fe60003800000 */
[----:B------:R-:W-:Y:S01]  /*5b40*/  FMUL R216, R217, R16 ;  /* 0x00000010d9d87220 */ /* 0x000fe20000400000 */
[----:B------:R-:W-:-:S03]  /*5b50*/  ISETP.GT.AND P0, PT, R3, RZ, P3 ;  /* 0x000000ff0300720c */ /* 0x000fc60001f04270 */
[----:B------:R-:W-:-:S05]  /*5b60*/  FFMA R216, R231, R2, R216 ;  /* 0x00000002e7d87223 */ /* 0x000fca00000000d8 */
[----:B------:R-:W-:Y:S02]  /*5b70*/  F2FP.F16.F32.PACK_AB R217, RZ, R216 ;  /* 0x000000d8ffd9723e */ /* 0x000fe400000000ff */
[----:B------:R-:W-:-:S03]  /*5b80*/  P2R R216, PR, RZ, 0x8 ;  /* 0x00000008ffd87803 */ /* 0x000fc60000000000 */
[----:B------:R0:W-:Y:S01]  /*5b90*/  @P1 STG.E.U16 desc[UR48][R20.64+0x32], R217 ;  /* 0x000032d914001986 */ /* 0x0001e2000c101530 */
[----:B------:R-:W-:Y:S05]  /*5ba0*/  @!P0 BRA `(.L_x_95) ;  /* 0x0000000000048947 */ /* 0x000fea0003800000 */
[----:B------:R0:W5:Y:S02]  /*5bb0*/  LDG.E.LTC128B.U16 R232, desc[UR48][R4.64+0x40] ;  /* 0x0000403004e87981 */ /* 0x000164000c1e1520 */
.L_x_95:
[----:B------:R-:W-:Y:S05]  /*5bc0*/  BSYNC B1 ;  /* 0x0000000000017941 */ /* 0x000fea0003800000 */
.L_x_94:
[----:B0----5:R-:W-:Y:S01]  /*5bd0*/  HADD2.F32 R21, -RZ, R232.H0_H0 ;  /* 0x200000e8ff157230 */ /* 0x021fe20000004100 */
[----:B------:R-:W-:Y:S01]  /*5be0*/  ISETP.GT.AND P2, PT, R0, 0x21, PT ;  /* 0x000000210000780c */ /* 0x000fe20003f44270 */
[----:B------:R-:W-:Y:S03]  /*5bf0*/  BSSY B1, `(.L_x_96) ;  /* 0x0000009000017945 */ /* 0x000fe60003800000 */
[----:B------:R-:W-:Y:S01]  /*5c00*/  FMUL R21, R21, R16 ;  /* 0x0000001015157220 */ /* 0x000fe20000400000 */
[----:B------:R-:W-:-:S03]  /*5c10*/  ISETP.GT.AND P1, PT, R3, RZ, P2 ;  /* 0x000000ff0300720c */ /* 0x000fc60001724270 */
[----:B------:R-:W-:Y:S01]  /*5c20*/  FFMA R21, R200, R2, R21 ;  /* 0x00000002c8157223 */ /* 0x000fe20000000015 */
[----:B------:R-:W-:-:S04]  /*5c30*/  P2R R200, PR, RZ, 0x4 ;  /* 0x00000004ffc87803 */ /* 0x000fc80000000000 */
[----:B------:R-:W-:-:S05]  /*5c40*/  F2FP.F16.F32.PACK_AB R21, RZ, R21 ;  /* 0x00000015ff15723e */ /* 0x000fca00000000ff */
[----:B------:R0:W-:Y:S01]  /*5c50*/  @P0 STG.E.U16 desc[UR48][R6.64+0x40], R21 ;  /* 0x0000401506000986 */ /* 0x0001e2000c101530 */
[----:B------:R-:W-:Y:S05]  /*5c60*/  @!P1 BRA `(.L_x_97) ;  /* 0x0000000000049947 */ /* 0x000fea0003800000 */
[----:B------:R0:W5:Y:S02]  /*5c70*/  LDG.E.LTC128B.U16 R232, desc[UR48][R4.64+0x42] ;  /* 0x0000423004e87981 */ /* 0x000164000c1e1520 */
.L_x_97:
[----:B------:R-:W-:Y:S05]  /*5c80*/  BSYNC B1 ;  /* 0x0000000000017941 */ /* 0x000fea0003800000 */
.L_x_96:
        /* <DEDUP_REMOVED lines=9> */
.L_x_99:
[----:B------:R-:W-:Y:S05]  /*5d20*/  BSYNC B1 ;  /* 0x0000000000017941 */ /* 0x000fea0003800000 */
.L_x_98:
        /* <DEDUP_REMOVED lines=9> */
.L_x_101:
[----:B------:R-:W-:Y:S05]  /*5dc0*/  BSYNC B1 ;  /* 0x0000000000017941 */ /* 0x000fea0003800000 */
.L_x_100:
[----:B0----5:R-:W-:Y:S01]  /*5dd0*/  HADD2.F32 R21, -RZ, R232.H0_H0 ;  /* 0x200000e8ff157230 */ /* 0x021fe20000004100 */
[----:B------:R-:W-:Y:S01]  /*5de0*/  ISETP.GT.AND P6, PT, R0, 0x28, PT ;  /* 0x000000280000780c */ /* 0x000fe20003fc4270 */
[----:B------:R-:W-:Y:S03]  /*5df0*/  BSSY B1, `(.L_x_102) ;  /* 0x0000008000017945 */ /* 0x000fe60003800000 */
[----:B------:R-:W-:Y:S01]  /*5e00*/  FMUL R20, R21, R16 ;  /* 0x0000001015147220 */ /* 0x000fe20000400000 */
[----:B------:R-:W-:-:S03]  /*5e10*/  ISETP.GT.AND P0, PT, R3, RZ, P6 ;  /* 0x000000ff0300720c */ /* 0x000fc60003704270 */
[----:B------:R-:W-:-:S05]  /*5e20*/  FFMA R20, R203, R2, R20 ;  /* 0x00000002cb147223 */ /* 0x000fca0000000014 */
[----:B------:R-:W-:-:S05]  /*5e30*/  F2FP.F16.F32.PACK_AB R20, RZ, R20 ;  /* 0x00000014ff14723e */ /* 0x000fca00000000ff */
[----:B------:R0:W-:Y:S01]  /*5e40*/  @P1 STG.E.U16 desc[UR48][R10.64+0x42], R20 ;  /* 0x000042140a001986 */ /* 0x0001e2000c101530 */
[----:B------:R-:W-:Y:S05]  /*5e50*/  @!P0 BRA `(.L_x_103) ;  /* 0x0000000000048947 */ /* 0x000fea0003800000 */
[----:B------:R0:W5:Y:S02]  /*5e60*/  LDG.E.LTC128B.U16 R232, desc[UR48][R4.64+0x50] ;  /* 0x0000503004e87981 */ /* 0x000164000c1e1520 */
.L_x_103:
[----:B------:R-:W-:Y:S05]  /*5e70*/  BSYNC B1 ;  /* 0x0000000000017941 */ /* 0x000fea0003800000 */
.L_x_102:
[----:B-----5:R-:W-:Y:S01]  /*5e80*/  HADD2.F32 R21, -RZ, R232.H0_H0 ;  /* 0x200000e8ff157230 */ /* 0x020fe20000004100 */
        /* <DEDUP_REMOVED lines=9> */
.L_x_105:
[----:B------:R-:W-:Y:S05]  /*5f20*/  BSYNC B1 ;  /* 0x0000000000017941 */ /* 0x000fea0003800000 */
.L_x_104:
        /* <DEDUP_REMOVED lines=9> */
.L_x_107:
[----:B------:R-:W-:Y:S05]  /*5fc0*/  BSYNC B1 ;  /* 0x0000000000017941 */ /* 0x000fea0003800000 */
.L_x_106:
        /* <DEDUP_REMOVED lines=9> */
.L_x_109:
[----:B------:R-:W-:Y:S05]  /*6060*/  BSYNC B1 ;  /* 0x0000000000017941 */ /* 0x000fea0003800000 */
.L_x_108:
[----:B0----5:R-:W-:Y:S01]  /*6070*/  HADD2.F32 R21, -RZ, R232.H0_H0 ;  /* 0x200000e8ff157230 */ /* 0x021fe20000004100 */
[----:B------:R-:W-:Y:S01]  /*6080*/  ISETP.GT.AND P3, PT, R0, 0x30, PT ;  /* 0x000000300000780c */ /* 0x000fe20003f64270 */
[----:B------:R-:W-:Y:S01]  /*6090*/  IMAD.U32 R203, RZ, RZ, UR8 ;  /* 0x00000008ffcb7e24 */ /* 0x000fe2000f8e00ff */
[----:B------:R-:W-:Y:S01]  /*60a0*/  BSSY B1, `(.L_x_110) ;  /* 0x000000e000017945 */ /* 0x000fe20003800000 */
[----:B------:R-:W-:Y:S02]  /*60b0*/  IMAD.U32 R202, RZ, RZ, UR9 ;  /* 0x00000009ffca7e24 */ /* 0x000fe4000f8e00ff */
[----:B------:R-:W-:Y:S01]  /*60c0*/  FMUL R20, R21, R16 ;  /* 0x0000001015147220 */ /* 0x000fe20000400000 */
[----:B------:R-:W-:Y:S02]  /*60d0*/  IMAD.SHL.U32 R203, R203, 0x10, RZ ;  /* 0x00000010cbcb7824 */ /* 0x000fe400078e00ff */
[----:B------:R-:W-:Y:S02]  /*60e0*/  IMAD.U32 R201, RZ, RZ, UR8 ;  /* 0x00000008ffc97e24 */ /* 0x000fe4000f8e00ff */
[----:B------:R-:W-:Y:S01]  /*60f0*/  FFMA R20, R207, R2, R20 ;  /* 0x00000002cf147223 */ /* 0x000fe20000000014 */
[----:B------:R-:W-:-:S02]  /*6100*/  IADD3 R236, P0, P2, R203, R6, R236 ;  /* 0x00000006cbec7210 */ /* 0x000fc40007a1e0ec */
[----:B------:R-:W-:Y:S02]  /*6110*/  SHF.L.U64.HI R201, R201, 0x4, R202 ;  /* 0x00000004c9c97819 */ /* 0x000fe400000102ca */
[----:B------:R-:W-:Y:S02]  /*6120*/  F2FP.F16.F32.PACK_AB R20, RZ, R20 ;  /* 0x00000014ff14723e */ /* 0x000fe400000000ff */
[----:B------:R-:W-:Y:S02]  /*6130*/  IADD3.X R237, R201, R7, R233, P0, P2 ;  /* 0x00000007c9ed7210 */ /* 0x000fe400007e44e9 */
[----:B------:R-:W-:Y:S01]  /*6140*/  ISETP.GT.AND P0, PT, R3, RZ, P3 ;  /* 0x000000ff0300720c */ /* 0x000fe20001f04270 */
[----:B------:R0:W-:-:S12]  /*6150*/  @P1 STG.E.U16 desc[UR48][R10.64+0x52], R20 ;  /* 0x000052140a001986 */ /* 0x0001d8000c101530 */
[----:B0-----:R-:W-:Y:S05]  /*6160*/  @!P0 BRA `(.L_x_111) ;  /* 0x0000000000048947 */ /* 0x001fea0003800000 */
[----:B------:R0:W5:Y:S02]  /*6170*/  LDG.E.LTC128B.U16 R232, desc[UR48][R4.64+0x60] ;  /* 0x0000603004e87981 */ /* 0x000164000c1e1520 */
.L_x_111:
[----:B------:R-:W-:Y:S05]  /*6180*/  BSYNC B1 ;  /* 0x0000000000017941 */ /* 0x000fea0003800000 */
.L_x_110:
[----:B-----5:R-:W-:Y:S01]  /*6190*/  HADD2.F32 R21, -RZ, R232.H0_H0 ;  /* 0x200000e8ff157230 */ /* 0x020fe20000004100 */
[----:B------:R-:W-:Y:S01]  /*61a0*/  ISETP.GT.AND P2, PT, R0, 0x31, PT ;  /* 0x000000310000780c */ /* 0x000fe20003f44270 */
[----:B------:R-:W-:Y:S03]  /*61b0*/  BSSY B1, `(.L_x_112) ;  /* 0x0000008000017945 */ /* 0x000fe60003800000 */
[----:B------:R-:W-:-:S04]  /*61c0*/  FMUL R21, R21, R16 ;  /* 0x0000001015157220 */ /* 0x000fc80000400000 */
[----:B------:R-:W-:-:S05]  /*61d0*/  FFMA R21, R208, R2, R21 ;  /* 0x00000002d0157223 */ /* 0x000fca0000000015 */
[----:B------:R-:W-:-:S05]  /*61e0*/  F2FP.F16.F32.PACK_AB R21, RZ, R21 ;  /* 0x00000015ff15723e */ /* 0x000fca00000000ff */
[----:B------:R0:W-:Y:S01]  /*61f0*/  @P0 STG.E.U16 desc[UR48][R6.64+0x60], R21 ;  /* 0x0000601506000986 */ /* 0x0001e2000c101530 */
[----:B------:R-:W-:-:S13]  /*6200*/  ISETP.GT.AND P0, PT, R3, RZ, P2 ;  /* 0x000000ff0300720c */ /* 0x000fda0001704270 */
[----:B0-----:R-:W-:Y:S05]  /*6210*/  @!P0 BRA `(.L_x_113) ;  /* 0x0000000000048947 */ /* 0x001fea0003800000 */
[----:B------:R0:W5:Y:S02]  /*6220*/  LDG.E.LTC128B.U16 R232, desc[UR48][R4.64+0x62] ;  /* 0x0000623004e87981 */ /* 0x000164000c1e1520 */
.L_x_113:
[----:B------:R-:W-:Y:S05]  /*6230*/  BSYNC B1 ;  /* 0x0000000000017941 */ /* 0x000fea0003800000 */
.L_x_112:
        /* <DEDUP_REMOVED lines=9> */
.L_x_115:
[----:B------:R-:W-:Y:S05]  /*62d0*/  BSYNC B1 ;  /* 0x0000000000017941 */ /* 0x000fea0003800000 */
.L_x_114:
        /* <DEDUP_REMOVED lines=9> */
.L_x_117:
[----:B------:R-:W-:Y:S05]  /*6370*/  BSYNC B1 ;  /* 0x0000000000017941 */ /* 0x000fea0003800000 */
.L_x_116:
[----:B-----5:R-:W-:Y:S01]  /*6380*/  HADD2.F32 R21, -RZ, R232.H0_H0 ;  /* 0x200000e8ff157230 */ /* 0x020fe20000004100 */
[----:B------:R-:W-:Y:S01]  /*6390*/  ISETP.GT.AND P1, PT, R0, 0x38, PT ;  /* 0x000000380000780c */ /* 0x000fe20003f24270 */
[----:B------:R-:W-:Y:S03]  /*63a0*/  BSSY B1, `(.L_x_118) ;  /* 0x000000b000017945 */ /* 0x000fe60003800000 */
[----:B------:R-:W-:-:S04]  /*63b0*/  FMUL R20, R21, R16 ;  /* 0x0000001015147220 */ /* 0x000fc80000400000 */
[----:B------:R-:W-:-:S05]  /*63c0*/  FFMA R20, R211, R2, R20 ;  /* 0x00000002d3147223 */ /* 0x000fca0000000014 */
[----:B------:R-:W-:-:S04]  /*63d0*/  F2FP.F16.F32.PACK_AB R20, RZ, R20 ;  /* 0x00000014ff14723e */ /* 0x000fc800000000ff */
[----:B------:R-:W-:-:S05]  /*63e0*/  PRMT R21, R20, 0x7610, R21 ;  /* 0x0000761014157816 */ /* 0x000fca0000000015 */
[----:B------:R1:W-:Y:S01]  /*63f0*/  @P0 STG.E.U16 desc[UR48][R10.64+0x62], R21 ;  /* 0x000062150a000986 */ /* 0x0003e2000c101530 */
[----:B------:R-:W-:-:S05]  /*6400*/  IADD3 R20, P0, R203, R18, RZ ;  /* 0x00000012cb147210 */ /* 0x000fca0007f1e0ff */
[----:B-1----:R-:W-:Y:S01]  /*6410*/  IMAD.X R21, R201, 0x1, R19, P0 ;  /* 0x00000001c9157824 */ /* 0x002fe200000e0613 */
[----:B------:R-:W-:-:S13]  /*6420*/  ISETP.GT.AND P0, PT, R3, RZ, P1 ;  /* 0x000000ff0300720c */ /* 0x000fda0000f04270 */
[----:B------:R-:W-:Y:S05]  /*6430*/  @!P0 BRA `(.L_x_119) ;  /* 0x0000000000048947 */ /* 0x000fea0003800000 */
[----:B------:R1:W5:Y:S02]  /*6440*/  LDG.E.LTC128B.U16 R232, desc[UR48][R4.64+0x70] ;  /* 0x0000703004e87981 */ /* 0x000364000c1e1520 */
.L_x_119:
[----:B------:R-:W-:Y:S05]  /*6450*/  BSYNC B1 ;  /* 0x0000000000017941 */ /* 0x000fea0003800000 */
.L_x_118:
[----:B-----5:R-:W-:Y:S01]  /*6460*/  HADD2.F32 R201, -RZ, R232.H0_H0 ;  /* 0x200000e8ffc97230 */ /* 0x020fe20000004100 */
[----:B------:R-:W-:Y:S04]  /*6470*/  BSSY B1, `(.L_x_120) ;  /* 0x0000009000017945 */ /* 0x000fe80003800000 */
[----:B------:R-:W-:-:S04]  /*6480*/  FMUL R201, R201, R16 ;  /* 0x00000010c9c97220 */ /* 0x000fc80000400000 */
[----:B------:R-:W-:-:S05]  /*6490*/  FFMA R201, R212, R2, R201 ;  /* 0x00000002d4c97223 */ /* 0x000fca00000000c9 */
[----:B------:R-:W-:-:S05]  /*64a0*/  F2FP.F16.F32.PACK_AB R201, RZ, R201 ;  /* 0x000000c9ffc9723e */ /* 0x000fca00000000ff */
[----:B------:R0:W-:Y:S01]  /*64b0*/  @P0 STG.E.U16 desc[UR48][R6.64+0x70], R201 ;  /* 0x000070c906000986 */ /* 0x0001e2000c101530 */
[----:B------:R-:W-:-:S04]  /*64c0*/  ISETP.GT.AND P0, PT, R0, 0x39, PT ;  /* 0x000000390000780c */ /* 0x000fc80003f04270 */
[----:B------:R-:W-:-:S13]  /*64d0*/  ISETP.GT.AND P5, PT, R3, RZ, P0 ;  /* 0x000000ff0300720c */ /* 0x000fda00007a4270 */
[----:B0-----:R-:W-:Y:S05]  /*64e0*/  @!P5 BRA `(.L_x_121) ;  /* 0x000000000004d947 */ /* 0x001fea0003800000 */
[----:B------:R0:W5:Y:S02]  /*64f0*/  LDG.E.LTC128B.U16 R232, desc[UR48][R4.64+0x72] ;  /* 0x0000723004e87981 */ /* 0x000164000c1e1520 */
.L_x_121:
[----:B------:R-:W-:Y:S05]  /*6500*/  BSYNC B1 ;  /* 0x0000000000017941 */ /* 0x000fea0003800000 */
.L_x_120:
        /* <DEDUP_REMOVED lines=9> */
.L_x_123:
[----:B------:R-:W-:Y:S05]  /*65a0*/  BSYNC B1 ;  /* 0x0000000000017941 */ /* 0x000fea0003800000 */
.L_x_122:
        /* <DEDUP_REMOVED lines=9> */
.L_x_125:
[----:B------:R-:W-:Y:S05]  /*6640*/  BSYNC B1 ;  /* 0x0000000000017941 */ /* 0x000fea0003800000 */
.L_x_124:
[----:B-----5:R-:W-:Y:S01]  /*6650*/  HADD2.F32 R201, -RZ, R232.H0_H0 ;  /* 0x200000e8ffc97230 */ /* 0x020fe20000004100 */
[----:B------:R-:W-:Y:S04]  /*6660*/  BSSY B1, `(.L_x_126) ;  /* 0x0000009000017945 */ /* 0x000fe80003800000 */
[----:B------:R-:W-:-:S04]  /*6670*/  FMUL R202, R201, R16 ;  /* 0x00000010c9ca7220 */ /* 0x000fc80000400000 */
[----:B------:R-:W-:-:S05]  /*6680*/  FFMA R202, R215, R2, R202 ;  /* 0x00000002d7ca7223 */ /* 0x000fca00000000ca */
[----:B------:R-:W-:-:S05]  /*6690*/  F2FP.F16.F32.PACK_AB R202, RZ, R202 ;  /* 0x000000caffca723e */ /* 0x000fca00000000ff */
[----:B------:R0:W-:Y:S01]  /*66a0*/  @P5 STG.E.U16 desc[UR48][R10.64+0x72], R202 ;  /* 0x000072ca0a005986 */ /* 0x0001e2000c101530 */
[----:B------:R-:W-:-:S04]  /*66b0*/  ISETP.NE.AND P5, PT, R216, RZ, PT ;  /* 0x000000ffd800720c */ /* 0x000fc80003fa5270 */
[----:B------:R-:W-:-:S13]  /*66c0*/  ISETP.GT.AND P5, PT, R3, 0x80, P5 ;  /* 0x000000800300780c */ /* 0x000fda0002fa4270 */
[----:B0-----:R-:W-:Y:S05]  /*66d0*/  @!P5 BRA `(.L_x_127) ;  /* 0x000000000004d947 */ /* 0x001fea0003800000 */
[----:B------:R0:W5:Y:S02]  /*66e0*/  LDG.E.LTC128B.U16 R232, desc[UR48][R14.64+0x40] ;  /* 0x000040300ee87981 */ /* 0x000164000c1e1520 */
.L_x_127:
[----:B------:R-:W-:Y:S05]  /*66f0*/  BSYNC B1 ;  /* 0x0000000000017941 */ /* 0x000fea0003800000 */
.L_x_126:
        /* <DEDUP_REMOVED lines=10> */
.L_x_129:
[----:B------:R-:W-:Y:S05]  /*67a0*/  BSYNC B1 ;  /* 0x0000000000017941 */ /* 0x000fea0003800000 */
.L_x_128:
        /* <DEDUP_REMOVED lines=10> */
.L_x_131:
[----:B------:R-:W-:Y:S05]  /*6850*/  BSYNC B1 ;  /* 0x0000000000017941 */ /* 0x000fea0003800000 */
.L_x_130:
        /* <DEDUP_REMOVED lines=10> */
.L_x_133:
[----:B------:R-:W-:Y:S05]  /*6900*/  BSYNC B1 ;  /* 0x0000000000017941 */ /* 0x000fea0003800000 */
.L_x_132:
        /* <DEDUP_REMOVED lines=9> */
.L_x_135:
[----:B------:R-:W-:Y:S05]  /*69a0*/  BSYNC B1 ;  /* 0x0000000000017941 */ /* 0x000fea0003800000 */
.L_x_134:
        /* <DEDUP_REMOVED lines=9> */
.L_x_137:
[----:B------:R-:W-:Y:S05]  /*6a40*/  BSYNC B1 ;  /* 0x0000000000017941 */ /* 0x000fea0003800000 */
.L_x_136:
        /* <DEDUP_REMOVED lines=9> */
.L_x_139:
[----:B------:R-:W-:Y:S05]  /*6ae0*/  BSYNC B1 ;  /* 0x0000000000017941 */ /* 0x000fea0003800000 */
.L_x_138:
        /* <DEDUP_REMOVED lines=9> */
.L_x_141:
[----:B------:R-:W-:Y:S05]  /*6b80*/  BSYNC B1 ;  /* 0x0000000000017941 */ /* 0x000fea0003800000 */
.L_x_140:
        /* <DEDUP_REMOVED lines=9> */
.L_x_143:
[----:B------:R-:W-:Y:S05]  /*6c20*/  BSYNC B1 ;  /* 0x0000000000017941 */ /* 0x000fea0003800000 */
.L_x_142:
        /* <DEDUP_REMOVED lines=9> */
.L_x_145:
[----:B------:R-:W-:Y:S05]  /*6cc0*/  BSYNC B1 ;  /* 0x0000000000017941 */ /* 0x000fea0003800000 */
.L_x_144:
        /* <DEDUP_REMOVED lines=9> */
.L_x_147:
[----:B------:R-:W-:Y:S05]  /*6d60*/  BSYNC B1 ;  /* 0x0000000000017941 */ /* 0x000fea0003800000 */
.L_x_146:
        /* <DEDUP_REMOVED lines=9> */
.L_x_149:
[----:B------:R-:W-:Y:S05]  /*6e00*/  BSYNC B1 ;  /* 0x0000000000017941 */ /* 0x000fea0003800000 */
.L_x_148:
        /* <DEDUP_REMOVED lines=9> */
.L_x_151:
[----:B------:R-:W-:Y:S05]  /*6ea0*/  BSYNC B1 ;  /* 0x0000000000017941 */ /* 0x000fea0003800000 */
.L_x_150:
        /* <DEDUP_REMOVED lines=9> */
.L_x_153:
[----:B------:R-:W-:Y:S05]  /*6f40*/  BSYNC B1 ;  /* 0x0000000000017941 */ /* 0x000fea0003800000 */
.L_x_152:
        /* <DEDUP_REMOVED lines=9> */
.L_x_155:
[----:B------:R-:W-:Y:S05]  /*6fe0*/  BSYNC B1 ;  /* 0x0000000000017941 */ /* 0x000fea0003800000 */
.L_x_154:
        /* <DEDUP_REMOVED lines=9> */
.L_x_157:
[----:B------:R-:W-:Y:S05]  /*7080*/  BSYNC B1 ;  /* 0x0000000000017941 */ /* 0x000fea0003800000 */
.L_x_156:
        /* <DEDUP_REMOVED lines=11> */
.L_x_159:
[----:B------:R-:W-:Y:S05]  /*7140*/  BSYNC B1 ;  /* 0x0000000000017941 */ /* 0x000fea0003800000 */
.L_x_158:
[----:B0----5:R-:W-:Y:S01]  /*7150*/  HADD2.F32 R185, -RZ, R232.H0_H0 ;  /* 0x200000e8ffb97230 */ /* 0x021fe20000004100 */
[----:B------:R-:W-:Y:S01]  /*7160*/  ISETP.GT.AND P2, PT, R0, 0x41, PT ;  /* 0x000000410000780c */ /* 0x000fe20003f44270 */
[----:B------:R-:W-:Y:S03]  /*7170*/  BSSY B1, `(.L_x_160) ;  /* 0x0000009000017945 */ /* 0x000fe60003800000 */
[----:B------:R-:W-:Y:S01]  /*7180*/  FMUL R185, R185, R16 ;  /* 0x00000010b9b97220 */ /* 0x000fe20000400000 */
[----:B------:R-:W-:Y:S02]  /*7190*/  ISETP.GT.AND P0, PT, R3, RZ, P2 ;  /* 0x000000ff0300720c */ /* 0x000fe40001704270 */
[----:B------:R-:W-:Y:S01]  /*71a0*/  P2R R186, PR, RZ, 0x4 ;  /* 0x00000004ffba7803 */ /* 0x000fe20000000000 */
[----:B------:R-:W-:-:S05]  /*71b0*/  FFMA R185, R168, R2, R185 ;  /* 0x00000002a8b97223 */ /* 0x000fca00000000b9 */
[----:B------:R-:W-:-:S05]  /*71c0*/  F2FP.F16.F32.PACK_AB R185, RZ, R185 ;  /* 0x000000b9ffb9723e */ /* 0x000fca00000000ff */
[----:B------:R0:W-:Y:S01]  /*71d0*/  @P1 STG.E.U16 desc[UR48][R6.64+0x80], R185 ;  /* 0x000080b906001986 */ /* 0x0001e2000c101530 */
[----:B------:R-:W-:Y:S05]  /*71e0*/  @!P0 BRA `(.L_x_161) ;  /* 0x0000000000048947 */ /* 0x000fea0003800000 */
[----:B------:R0:W5:Y:S02]  /*71f0*/  LDG.E.LTC128B.U16 R232, desc[UR48][R4.64+0x82] ;  /* 0x0000823004e87981 */ /* 0x000164000c1e1520 */
.L_x_161:
[----:B------:R-:W-:Y:S05]  /*7200*/  BSYNC B1 ;  /* 0x0000000000017941 */ /* 0x000fea0003800000 */
.L_x_160:
        /* <DEDUP_REMOVED lines=9> */
.L_x_163:
[----:B------:R-:W-:Y:S05]  /*72a0*/  BSYNC B1 ;  /* 0x0000000000017941 */ /* 0x000fea0003800000 */
.L_x_162:
        /* <DEDUP_REMOVED lines=9> */
.L_x_165:
[----:B------:R-:W-:Y:S05]  /*7340*/  BSYNC B1 ;  /* 0x0000000000017941 */ /* 0x000fea0003800000 */
.L_x_164:
        /* <DEDUP_REMOVED lines=10> */
.L_x_167:
[----:B------:R-:W-:Y:S05]  /*73f0*/  BSYNC B1 ;  /* 0x0000000000017941 */ /* 0x000fea0003800000 */
.L_x_166:
        /* <DEDUP_REMOVED lines=10> */
.L_x_169:
[----:B------:R-:W-:Y:S05]  /*74a0*/  BSYNC B1 ;  /* 0x0000000000017941 */ /* 0x000fea0003800000 */
.L_x_168:
        /* <DEDUP_REMOVED lines=9> */
.L_x_171:
[----:B------:R-:W-:Y:S05]  /*7540*/  BSYNC B1 ;  /* 0x0000000000017941 */ /* 0x000fea0003800000 */
.L_x_170:
        /* <DEDUP_REMOVED lines=9> */
.L_x_173:
[----:B------:R-:W-:Y:S05]  /*75e0*/  BSYNC B1 ;  /* 0x0000000000017941 */ /* 0x000fea0003800000 */
.L_x_172:
        /* <DEDUP_REMOVED lines=10> */
.L_x_175:
[----:B------:R-:W-:Y:S05]  /*7690*/  BSYNC B1 ;  /* 0x0000000000017941 */ /* 0x000fea0003800000 */
.L_x_174:
        /* <DEDUP_REMOVED lines=10> */
.L_x_177:
[----:B------:R-:W-:Y:S05]  /*7740*/  BSYNC B1 ;  /* 0x0000000000017941 */ /* 0x000fea0003800000 */
.L_x_176:
        /* <DEDUP_REMOVED lines=9> */
.L_x_179:
[----:B------:R-:W-:Y:S05]  /*77e0*/  BSYNC B1 ;  /* 0x0000000000017941 */ /* 0x000fea0003800000 */
.L_x_178:
        /* <DEDUP_REMOVED lines=9> */
.L_x_181:
[----:B------:R-:W-:Y:S05]  /*7880*/  BSYNC B1 ;  /* 0x0000000000017941 */ /* 0x000fea0003800000 */
.L_x_180:
        /* <DEDUP_REMOVED lines=10> */
.L_x_183:
[----:B------:R-:W-:Y:S05]  /*7930*/  BSYNC B1 ;  /* 0x0000000000017941 */ /* 0x000fea0003800000 */
.L_x_182:
        /* <DEDUP_REMOVED lines=10> */
.L_x_185:
[----:B------:R-:W-:Y:S05]  /*79e0*/  BSYNC B1 ;  /* 0x0000000000017941 */ /* 0x000fea0003800000 */
.L_x_184:
        /* <DEDUP_REMOVED lines=9> */
.L_x_187:
[----:B------:R-:W-:Y:S05]  /*7a80*/  BSYNC B1 ;  /* 0x0000000000017941 */ /* 0x000fea0003800000 */
.L_x_186:
        /* <DEDUP_REMOVED lines=9> */
.L_x_189:
[----:B------:R-:W-:Y:S05]  /*7b20*/  BSYNC B1 ;  /* 0x0000000000017941 */ /* 0x000fea0003800000 */
.L_x_188:
        /* <DEDUP_REMOVED lines=10> */
.L_x_191:
[----:B------:R-:W-:Y:S05]  /*7bd0*/  BSYNC B1 ;  /* 0x0000000000017941 */ /* 0x000fea0003800000 */
.L_x_190:
        /* <DEDUP_REMOVED lines=10> */
.L_x_193:
[----:B------:R-:W-:Y:S05]  /*7c80*/  BSYNC B1 ;  /* 0x0000000000017941 */ /* 0x000fea0003800000 */
.L_x_192:
        /* <DEDUP_REMOVED lines=10> */
.L_x_195:
[----:B------:R-:W-:Y:S05]  /*7d30*/  BSYNC B1 ;  /* 0x0000000000017941 */ /* 0x000fea0003800000 */
.L_x_194:
        /* <DEDUP_REMOVED lines=10> */
.L_x_197:
[----:B------:R-:W-:Y:S05]  /*7de0*/  BSYNC B1 ;  /* 0x0000000000017941 */ /* 0x000fea0003800000 */
.L_x_196:
        /* <DEDUP_REMOVED lines=9> */
.L_x_199:
[----:B------:R-:W-:Y:S05]  /*7e80*/  BSYNC B1 ;  /* 0x0000000000017941 */ /* 0x000fea0003800000 */
.L_x_198:
        /* <DEDUP_REMOVED lines=9> */
.L_x_201:
[----:B------:R-:W-:Y:S05]  /*7f20*/  BSYNC B1 ;  /* 0x0000000000017941 */ /* 0x000fea0003800000 */
.L_x_200:
        /* <DEDUP_REMOVED lines=9> */
.L_x_203:
[----:B------:R-:W-:Y:S05]  /*7fc0*/  BSYNC B1 ;  /* 0x0000000000017941 */ /* 0x000fea0003800000 */
.L_x_202:
        /* <DEDUP_REMOVED lines=9> */
.L_x_205:
[----:B------:R-:W-:Y:S05]  /*8060*/  BSYNC B1 ;  /* 0x0000000000017941 */ /* 0x000fea0003800000 */
.L_x_204:
        /* <DEDUP_REMOVED lines=9> */
.L_x_207:
[----:B------:R-:W-:Y:S05]  /*8100*/  BSYNC B1 ;  /* 0x0000000000017941 */ /* 0x000fea0003800000 */
.L_x_206:
        /* <DEDUP_REMOVED lines=9> */
.L_x_209:
[----:B------:R-:W-:Y:S05]  /*81a0*/  BSYNC B1 ;  /* 0x0000000000017941 */ /* 0x000fea0003800000 */
.L_x_208:
        /* <DEDUP_REMOVED lines=9> */
.L_x_211:
[----:B------:R-:W-:Y:S05]  /*8240*/  BSYNC B1 ;  /* 0x0000000000017941 */ /* 0x000fea0003800000 */
.L_x_210:
        /* <DEDUP_REMOVED lines=9> */
.L_x_213:
[----:B------:R-:W-:Y:S05]  /*82e0*/  BSYNC B1 ;  /* 0x0000000000017941 */ /* 0x000fea0003800000 */
.L_x_212:
        /* <DEDUP_REMOVED lines=9> */
.L_x_215:
[----:B------:R-:W-:Y:S05]  /*8380*/  BSYNC B1 ;  /* 0x0000000000017941 */ /* 0x000fea0003800000 */
.L_x_214:
        /* <DEDUP_REMOVED lines=9> */
.L_x_217:
[----:B------:R-:W-:Y:S05]  /*8420*/  BSYNC B1 ;  /* 0x0000000000017941 */ /* 0x000fea0003800000 */
.L_x_216:
        /* <DEDUP_REMOVED lines=9> */
.L_x_219:
[----:B------:R-:W-:Y:S05]  /*84c0*/  BSYNC B1 ;  /* 0x0000000000017941 */ /* 0x000fea0003800000 */
.L_x_218:
        /* <DEDUP_REMOVED lines=9> */
.L_x_221:
[----:B------:R-:W-:Y:S05]  /*8560*/  BSYNC B1 ;  /* 0x0000000000017941 */ /* 0x000fea0003800000 */
.L_x_220:
        /* <DEDUP_REMOVED lines=11> */
.L_x_223:
[----:B------:R-:W-:Y:S05]  /*8620*/  BSYNC B1 ;  /* 0x0000000000017941 */ /* 0x000fea0003800000 */
.L_x_222:
        /* <DEDUP_REMOVED lines=11> */
.L_x_225:
[----:B------:R-:W-:Y:S05]  /*86e0*/  BSYNC B1 ;  /* 0x0000000000017941 */ /* 0x000fea0003800000 */
.L_x_224:
        /* <DEDUP_REMOVED lines=9> */
.L_x_227:
[----:B------:R-:W-:Y:S05]  /*8780*/  BSYNC B1 ;  /* 0x0000000000017941 */ /* 0x000fea0003800000 */
.L_x_226:
        /* <DEDUP_REMOVED lines=9> */
.L_x_229:
[----:B------:R-:W-:Y:S05]  /*8820*/  BSYNC B1 ;  /* 0x0000000000017941 */ /* 0x000fea0003800000 */
.L_x_228:
        /* <DEDUP_REMOVED lines=10> */
.L_x_231:
[----:B------:R-:W-:Y:S05]  /*88d0*/  BSYNC B1 ;  /* 0x0000000000017941 */ /* 0x000fea0003800000 */
.L_x_230:
        /* <DEDUP_REMOVED lines=10> */
.L_x_233:
[----:B------:R-:W-:Y:S05]  /*8980*/  BSYNC B1 ;  /* 0x0000000000017941 */ /* 0x000fea0003800000 */
.L_x_232:
        /* <DEDUP_REMOVED lines=9> */
.L_x_235:
[----:B------:R-:W-:Y:S05]  /*8a20*/  BSYNC B1 ;  /* 0x0000000000017941 */ /* 0x000fea0003800000 */
.L_x_234:
        /* <DEDUP_REMOVED lines=9> */
.L_x_237:
[----:B------:R-:W-:Y:S05]  /*8ac0*/  BSYNC B1 ;  /* 0x0000000000017941 */ /* 0x000fea0003800000 */
.L_x_236:
        /* <DEDUP_REMOVED lines=10> */
.L_x_239:
[----:B------:R-:W-:Y:S05]  /*8b70*/  BSYNC B1 ;  /* 0x0000000000017941 */ /* 0x000fea0003800000 */
.L_x_238:
        /* <DEDUP_REMOVED lines=10> */
.L_x_241:
[----:B------:R-:W-:Y:S05]  /*8c20*/  BSYNC B1 ;  /* 0x0000000000017941 */ /* 0x000fea0003800000 */
.L_x_240:
        /* <DEDUP_REMOVED lines=9> */
.L_x_243:
[----:B------:R-:W-:Y:S05]  /*8cc0*/  BSYNC B1 ;  /* 0x0000000000017941 */ /* 0x000fea0003800000 */
.L_x_242:
        /* <DEDUP_REMOVED lines=9> */
.L_x_245:
[----:B------:R-:W-:Y:S05]  /*8d60*/  BSYNC B1 ;  /* 0x0000000000017941 */ /* 0x000fea0003800000 */
.L_x_244:
        /* <DEDUP_REMOVED lines=10> */
.L_x_247:
[----:B------:R-:W-:Y:S05]  /*8e10*/  BSYNC B1 ;  /* 0x0000000000017941 */ /* 0x000fea0003800000 */
.L_x_246:
        /* <DEDUP_REMOVED lines=10> */
.L_x_249:
[----:B------:R-:W-:Y:S05]  /*8ec0*/  BSYNC B1 ;  /* 0x0000000000017941 */ /* 0x000fea0003800000 */
.L_x_248:
        /* <DEDUP_REMOVED lines=9> */
.L_x_251:
[----:B------:R-:W-:Y:S05]  /*8f60*/  BSYNC B1 ;  /* 0x0000000000017941 */ /* 0x000fea0003800000 */
.L_x_250:
        /* <DEDUP_REMOVED lines=9> */
.L_x_253:
[----:B------:R-:W-:Y:S05]  /*9000*/  BSYNC B1 ;  /* 0x0000000000017941 */ /* 0x000fea0003800000 */
.L_x_252:
        /* <DEDUP_REMOVED lines=10> */
.L_x_255:
[----:B------:R-:W-:Y:S05]  /*90b0*/  BSYNC B1 ;  /* 0x0000000000017941 */ /* 0x000fea0003800000 */
.L_x_254:
        /* <DEDUP_REMOVED lines=10> */
.L_x_257:
[----:B------:R-:W-:Y:S05]  /*9160*/  BSYNC B1 ;  /* 0x0000000000017941 */ /* 0x000fea0003800000 */
.L_x_256:
        /* <DEDUP_REMOVED lines=10> */
.L_x_259:
[----:B------:R-:W-:Y:S05]  /*9210*/  BSYNC B1 ;  /* 0x0000000000017941 */ /* 0x000fea0003800000 */
.L_x_258:
        /* <DEDUP_REMOVED lines=10> */
.L_x_261:
[----:B------:R-:W-:Y:S05]  /*92c0*/  BSYNC B1 ;  /* 0x0000000000017941 */ /* 0x000fea0003800000 */
.L_x_260:
        /* <DEDUP_REMOVED lines=9> */
.L_x_263:
[----:B------:R-:W-:Y:S05]  /*9360*/  BSYNC B1 ;  /* 0x0000000000017941 */ /* 0x000fea0003800000 */
.L_x_262:
        /* <DEDUP_REMOVED lines=9> */
.L_x_265:
[----:B------:R-:W-:Y:S05]  /*9400*/  BSYNC B1 ;  /* 0x0000000000017941 */ /* 0x000fea0003800000 */
.L_x_264:
        /* <DEDUP_REMOVED lines=9> */
.L_x_267:
[----:B------:R-:W-:Y:S05]  /*94a0*/  BSYNC B1 ;  /* 0x0000000000017941 */ /* 0x000fea0003800000 */
.L_x_266:
        /* <DEDUP_REMOVED lines=9> */
.L_x_269:
[----:B------:R-:W-:Y:S05]  /*9540*/  BSYNC B1 ;  /* 0x0000000000017941 */ /* 0x000fea0003800000 */
.L_x_268:
        /* <DEDUP_REMOVED lines=9> */
.L_x_271:
[----:B------:R-:W-:Y:S05]  /*95e0*/  BSYNC B1 ;  /* 0x0000000000017941 */ /* 0x000fea0003800000 */
.L_x_270:
        /* <DEDUP_REMOVED lines=9> */
.L_x_273:
[----:B------:R-:W-:Y:S05]  /*9680*/  BSYNC B1 ;  /* 0x0000000000017941 */ /* 0x000fea0003800000 */
.L_x_272:
        /* <DEDUP_REMOVED lines=9> */
.L_x_275:
[----:B------:R-:W-:Y:S05]  /*9720*/  BSYNC B1 ;  /* 0x0000000000017941 */ /* 0x000fea0003800000 */
.L_x_274:
        /* <DEDUP_REMOVED lines=9> */
.L_x_277:
[----:B------:R-:W-:Y:S05]  /*97c0*/  BSYNC B1 ;  /* 0x0000000000017941 */ /* 0x000fea0003800000 */
.L_x_276:
        /* <DEDUP_REMOVED lines=9> */
.L_x_279:
[----:B------:R-:W-:Y:S05]  /*9860*/  BSYNC B1 ;  /* 0x0000000000017941 */ /* 0x000fea0003800000 */
.L_x_278:
        /* <DEDUP_REMOVED lines=9> */
.L_x_281:
[----:B------:R-:W-:Y:S05]  /*9900*/  BSYNC B1 ;  /* 0x0000000000017941 */ /* 0x000fea0003800000 */
.L_x_280:
        /* <DEDUP_REMOVED lines=9> */
.L_x_283:
[----:B------:R-:W-:Y:S05]  /*99a0*/  BSYNC B1 ;  /* 0x0000000000017941 */ /* 0x000fea0003800000 */
.L_x_282:
        /* <DEDUP_REMOVED lines=9> */
.L_x_285:
[----:B------:R-:W-:Y:S05]  /*9a40*/  BSYNC B1 ;  /* 0x0000000000017941 */ /* 0x000fea0003800000 */
.L_x_284:
        /* <DEDUP_REMOVED lines=11> */
.L_x_287:
[----:B------:R-:W-:Y:S05]  /*9b00*/  BSYNC B1 ;  /* 0x0000000000017941 */ /* 0x000fea0003800000 */
.L_x_286:
[----:B-----5:R-:W-:Y:S01]  /*9b10*/  HADD2.F32 R121, -RZ, R232.H0_H0 ;  /* 0x200000e8ff797230 */ /* 0x020fe20000004100 */
[----:B------:R-:W-:Y:S01]  /*9b20*/  ISETP.GT.AND P2, PT, R0, 0x81, PT ;  /* 0x000000810000780c */ /* 0x000fe20003f44270 */
[----:B------:R-:W-:Y:S03]  /*9b30*/  BSSY B1, `(.L_x_288) ;  /* 0x0000009000017945 */ /* 0x000fe60003800000 */
[----:B------:R-:W-:Y:S01]  /*9b40*/  FMUL R121, R121, R16 ;  /* 0x0000001079797220 */ /* 0x000fe20000400000 */
[----:B------:R-:W-:Y:S02]  /*9b50*/  ISETP.GT.AND P0, PT, R3, RZ, P2 ;  /* 0x000000ff0300720c */ /* 0x000fe40001704270 */
[----:B0-----:R-:W-:Y:S01]  /*9b60*/  P2R R120, PR, RZ, 0x4 ;  /* 0x00000004ff787803 */ /* 0x001fe20000000000 */
[----:B------:R-:W-:-:S05]  /*9b70*/  FFMA R121, R104, R2, R121 ;  /* 0x0000000268797223 */ /* 0x000fca0000000079 */
[----:B------:R-:W-:-:S05]  /*9b80*/  F2FP.F16.F32.PACK_AB R121, RZ, R121 ;  /* 0x00000079ff79723e */ /* 0x000fca00000000ff */
[----:B------:R0:W-:Y:S01]  /*9b90*/  @P1 STG.E.U16 desc[UR48][R6.64+0x100], R121 ;  /* 0x0001007906001986 */ /* 0x0001e2000c101530 */
[----:B------:R-:W-:Y:S05]  /*9ba0*/  @!P0 BRA `(.L_x_289) ;  /* 0x0000000000048947 */ /* 0x000fea0003800000 */
[----:B------:R0:W5:Y:S02]  /*9bb0*/  LDG.E.LTC128B.U16 R232, desc[UR48][R4.64+0x102] ;  /* 0x0001023004e87981 */ /* 0x000164000c1e1520 */
.L_x_289:
[----:B------:R-:W-:Y:S05]  /*9bc0*/  BSYNC B1 ;  /* 0x0000000000017941 */ /* 0x000fea0003800000 */
.L_x_288:
        /* <DEDUP_REMOVED lines=9> */
.L_x_291:
[----:B------:R-:W-:Y:S05]  /*9c60*/  BSYNC B1 ;  /* 0x0000000000017941 */ /* 0x000fea0003800000 */
.L_x_290:
        /* <DEDUP_REMOVED lines=9> */
.L_x_293:
[----:B------:R-:W-:Y:S05]  /*9d00*/  BSYNC B1 ;  /* 0x0000000000017941 */ /* 0x000fea0003800000 */
.L_x_292:
        /* <DEDUP_REMOVED lines=10> */
.L_x_295:
[----:B------:R-:W-:Y:S05]  /*9db0*/  BSYNC B1 ;  /* 0x0000000000017941 */ /* 0x000fea0003800000 */
.L_x_294:
        /* <DEDUP_REMOVED lines=10> */
.L_x_297:
[----:B------:R-:W-:Y:S05]  /*9e60*/  BSYNC B1 ;  /* 0x0000000000017941 */ /* 0x000fea0003800000 */
.L_x_296:
        /* <DEDUP_REMOVED lines=9> */
.L_x_299:
[----:B------:R-:W-:Y:S05]  /*9f00*/  BSYNC B1 ;  /* 0x0000000000017941 */ /* 0x000fea0003800000 */
.L_x_298:
        /* <DEDUP_REMOVED lines=9> */
.L_x_301:
[----:B------:R-:W-:Y:S05]  /*9fa0*/  BSYNC B1 ;  /* 0x0000000000017941 */ /* 0x000fea0003800000 */
.L_x_300:
        /* <DEDUP_REMOVED lines=10> */
.L_x_303:
[----:B------:R-:W-:Y:S05]  /*a050*/  BSYNC B1 ;  /* 0x0000000000017941 */ /* 0x000fea0003800000 */
.L_x_302:
        /* <DEDUP_REMOVED lines=10> */
.L_x_305:
[----:B------:R-:W-:Y:S05]  /*a100*/  BSYNC B1 ;  /* 0x0000000000017941 */ /* 0x000fea0003800000 */
.L_x_304:
        /* <DEDUP_REMOVED lines=9> */
.L_x_307:
[----:B------:R-:W-:Y:S05]  /*a1a0*/  BSYNC B1 ;  /* 0x0000000000017941 */ /* 0x000fea0003800000 */
.L_x_306:
        /* <DEDUP_REMOVED lines=9> */
.L_x_309:
[----:B------:R-:W-:Y:S05]  /*a240*/  BSYNC B1 ;  /* 0x0000000000017941 */ /* 0x000fea0003800000 */
.L_x_308:
        /* <DEDUP_REMOVED lines=10> */
.L_x_311:
[----:B------:R-:W-:Y:S05]  /*a2f0*/  BSYNC B1 ;  /* 0x0000000000017941 */ /* 0x000fea0003800000 */
.L_x_310:
        /* <DEDUP_REMOVED lines=10> */
.L_x_313:
[----:B------:R-:W-:Y:S05]  /*a3a0*/  BSYNC B1 ;  /* 0x0000000000017941 */ /* 0x000fea0003800000 */
.L_x_312:
        /* <DEDUP_REMOVED lines=9> */
.L_x_315:
[----:B------:R-:W-:Y:S05]  /*a440*/  BSYNC B1 ;  /* 0x0000000000017941 */ /* 0x000fea0003800000 */
.L_x_314:
        /* <DEDUP_REMOVED lines=9> */
.L_x_317:
[----:B------:R-:W-:Y:S05]  /*a4e0*/  BSYNC B1 ;  /* 0x0000000000017941 */ /* 0x000fea0003800000 */
.L_x_316:
        /* <DEDUP_REMOVED lines=10> */
.L_x_319:
[----:B------:R-:W-:Y:S05]  /*a590*/  BSYNC B1 ;  /* 0x0000000000017941 */ /* 0x000fea0003800000 */
.L_x_318:
        /* <DEDUP_REMOVED lines=10> */
.L_x_321:
[----:B------:R-:W-:Y:S05]  /*a640*/  BSYNC B1 ;  /* 0x0000000000017941 */ /* 0x000fea0003800000 */
.L_x_320:
        /* <DEDUP_REMOVED lines=10> */
.L_x_323:
[----:B------:R-:W-:Y:S05]  /*a6f0*/  BSYNC B1 ;  /* 0x0000000000017941 */ /* 0x000fea0003800000 */
.L_x_322:
        /* <DEDUP_REMOVED lines=10> */
.L_x_325:
[----:B------:R-:W-:Y:S05]  /*a7a0*/  BSYNC B1 ;  /* 0x0000000000017941 */ /* 0x000fea0003800000 */
.L_x_324:
        /* <DEDUP_REMOVED lines=9> */
.L_x_327:
[----:B------:R-:W-:Y:S05]  /*a840*/  BSYNC B1 ;  /* 0x0000000000017941 */ /* 0x000fea0003800000 */
.L_x_326:
        /* <DEDUP_REMOVED lines=9> */
.L_x_329:
[----:B------:R-:W-:Y:S05]  /*a8e0*/  BSYNC B1 ;  /* 0x0000000000017941 */ /* 0x000fea0003800000 */
.L_x_328:
        /* <DEDUP_REMOVED lines=9> */
.L_x_331:
[----:B------:R-:W-:Y:S05]  /*a980*/  BSYNC B1 ;  /* 0x0000000000017941 */ /* 0x000fea0003800000 */
.L_x_330:
        /* <DEDUP_REMOVED lines=9> */
.L_x_333:
[----:B------:R-:W-:Y:S05]  /*aa20*/  BSYNC B1 ;  /* 0x0000000000017941 */ /* 0x000fea0003800000 */
.L_x_332:
        /* <DEDUP_REMOVED lines=9> */
.L_x_335:
[----:B------:R-:W-:Y:S05]  /*aac0*/  BSYNC B1 ;  /* 0x0000000000017941 */ /* 0x000fea0003800000 */
.L_x_334:
        /* <DEDUP_REMOVED lines=9> */
.L_x_337:
[----:B------:R-:W-:Y:S05]  /*ab60*/  BSYNC B1 ;  /* 0x0000000000017941 */ /* 0x000fea0003800000 */
.L_x_336:
        /* <DEDUP_REMOVED lines=9> */
.L_x_339:
[----:B------:R-:W-:Y:S05]  /*ac00*/  BSYNC B1 ;  /* 0x0000000000017941 */ /* 0x000fea0003800000 */
.L_x_338:
        /* <DEDUP_REMOVED lines=9> */
.L_x_341:
[----:B------:R-:W-:Y:S05]  /*aca0*/  BSYNC B1 ;  /* 0x0000000000017941 */ /* 0x000fea0003800000 */
.L_x_340:
        /* <DEDUP_REMOVED lines=9> */
.L_x_343:
[----:B------:R-:W-:Y:S05]  /*ad40*/  BSYNC B1 ;  /* 0x0000000000017941 */ /* 0x000fea0003800000 */
.L_x_342:
        /* <DEDUP_REMOVED lines=9> */
.L_x_345:
[----:B------:R-:W-:Y:S05]  /*ade0*/  BSYNC B1 ;  /* 0x0000000000017941 */ /* 0x000fea0003800000 */
.L_x_344:
        /* <DEDUP_REMOVED lines=9> */
.L_x_347:
[----:B------:R-:W-:Y:S05]  /*ae80*/  BSYNC B1 ;  /* 0x0000000000017941 */ /* 0x000fea0003800000 */
.L_x_346:
        /* <DEDUP_REMOVED lines=9> */
.L_x_349:
[----:B------:R-:W-:Y:S05]  /*af20*/  BSYNC B1 ;  /* 0x0000000000017941 */ /* 0x000fea0003800000 */
.L_x_348:
        /* <DEDUP_REMOVED lines=11> */
.L_x_351:
[----:B------:R-:W-:Y:S05]  /*afe0*/  BSYNC B1 ;  /* 0x0000000000017941 */ /* 0x000fea0003800000 */
.L_x_350:
        /* <DEDUP_REMOVED lines=11> */
.L_x_353:
[----:B------:R-:W-:Y:S05]  /*b0a0*/  BSYNC B1 ;  /* 0x0000000000017941 */ /* 0x000fea0003800000 */
.L_x_352:
        /* <DEDUP_REMOVED lines=9> */
.L_x_355:
[----:B------:R-:W-:Y:S05]  /*b140*/  BSYNC B1 ;  /* 0x0000000000017941 */ /* 0x000fea0003800000 */
.L_x_354:
        /* <DEDUP_REMOVED lines=9> */
.L_x_357:
[----:B------:R-:W-:Y:S05]  /*b1e0*/  BSYNC B1 ;  /* 0x0000000000017941 */ /* 0x000fea0003800000 */
.L_x_356:
        /* <DEDUP_REMOVED lines=10> */
.L_x_359:
[----:B------:R-:W-:Y:S05]  /*b290*/  BSYNC B1 ;  /* 0x0000000000017941 */ /* 0x000fea0003800000 */
.L_x_358:
        /* <DEDUP_REMOVED lines=10> */
.L_x_361:
[----:B------:R-:W-:Y:S05]  /*b340*/  BSYNC B1 ;  /* 0x0000000000017941 */ /* 0x000fea0003800000 */
.L_x_360:
        /* <DEDUP_REMOVED lines=9> */
.L_x_363:
[----:B------:R-:W-:Y:S05]  /*b3e0*/  BSYNC B1 ;  /* 0x0000000000017941 */ /* 0x000fea0003800000 */
.L_x_362:
        /* <DEDUP_REMOVED lines=9> */
.L_x_365:
[----:B------:R-:W-:Y:S05]  /*b480*/  BSYNC B1 ;  /* 0x0000000000017941 */ /* 0x000fea0003800000 */
.L_x_364:
        /* <DEDUP_REMOVED lines=10> */
.L_x_367:
[----:B------:R-:W-:Y:S05]  /*b530*/  BSYNC B1 ;  /* 0x0000000000017941 */ /* 0x000fea0003800000 */
.L_x_366:
        /* <DEDUP_REMOVED lines=10> */
.L_x_369:
[----:B------:R-:W-:Y:S05]  /*b5e0*/  BSYNC B1 ;  /* 0x0000000000017941 */ /* 0x000fea0003800000 */
.L_x_368:
        /* <DEDUP_REMOVED lines=9> */
.L_x_371:
[----:B------:R-:W-:Y:S05]  /*b680*/  BSYNC B1 ;  /* 0x0000000000017941 */ /* 0x000fea0003800000 */
.L_x_370:
        /* <DEDUP_REMOVED lines=9> */
.L_x_373:
[----:B------:R-:W-:Y:S05]  /*b720*/  BSYNC B1 ;  /* 0x0000000000017941 */ /* 0x000fea0003800000 */
.L_x_372:
        /* <DEDUP_REMOVED lines=10> */
.L_x_375:
[----:B------:R-:W-:Y:S05]  /*b7d0*/  BSYNC B1 ;  /* 0x0000000000017941 */ /* 0x000fea0003800000 */
.L_x_374:
        /* <DEDUP_REMOVED lines=10> */
.L_x_377:
[----:B------:R-:W-:Y:S05]  /*b880*/  BSYNC B1 ;  /* 0x0000000000017941 */ /* 0x000fea0003800000 */
.L_x_376:
        /* <DEDUP_REMOVED lines=9> */
.L_x_379:
[----:B------:R-:W-:Y:S05]  /*b920*/  BSYNC B1 ;  /* 0x0000000000017941 */ /* 0x000fea0003800000 */
.L_x_378:
        /* <DEDUP_REMOVED lines=9> */
.L_x_381:
[----:B------:R-:W-:Y:S05]  /*b9c0*/  BSYNC B1 ;  /* 0x0000000000017941 */ /* 0x000fea0003800000 */
.L_x_380:
        /* <DEDUP_REMOVED lines=10> */
.L_x_383:
[----:B------:R-:W-:Y:S05]  /*ba70*/  BSYNC B1 ;  /* 0x0000000000017941 */ /* 0x000fea0003800000 */
.L_x_382:
        /* <DEDUP_REMOVED lines=10> */
.L_x_385:
[----:B------:R-:W-:Y:S05]  /*bb20*/  BSYNC B1 ;  /* 0x0000000000017941 */ /* 0x000fea0003800000 */
.L_x_384:
        /* <DEDUP_REMOVED lines=10> */
.L_x_387:
[----:B------:R-:W-:Y:S05]  /*bbd0*/  BSYNC B1 ;  /* 0x0000000000017941 */ /* 0x000fea0003800000 */
.L_x_386:
        /* <DEDUP_REMOVED lines=10> */
.L_x_389:
[----:B------:R-:W-:Y:S05]  /*bc80*/  BSYNC B1 ;  /* 0x0000000000017941 */ /* 0x000fea0003800000 */
.L_x_388:
        /* <DEDUP_REMOVED lines=9> */
.L_x_391:
[----:B------:R-:W-:Y:S05]  /*bd20*/  BSYNC B1 ;  /* 0x0000000000017941 */ /* 0x000fea0003800000 */
.L_x_390:
        /* <DEDUP_REMOVED lines=9> */
.L_x_393:
[----:B------:R-:W-:Y:S05]  /*bdc0*/  BSYNC B1 ;  /* 0x0000000000017941 */ /* 0x000fea0003800000 */
.L_x_392:
        /* <DEDUP_REMOVED lines=9> */
.L_x_395:
[----:B------:R-:W-:Y:S05]  /*be60*/  BSYNC B1 ;  /* 0x0000000000017941 */ /* 0x000fea0003800000 */
.L_x_394:
        /* <DEDUP_REMOVED lines=9> */
.L_x_397:
[----:B------:R-:W-:Y:S05]  /*bf00*/  BSYNC B1 ;  /* 0x0000000000017941 */ /* 0x000fea0003800000 */
.L_x_396:
        /* <DEDUP_REMOVED lines=9> */
.L_x_399:
[----:B------:R-:W-:Y:S05]  /*bfa0*/  BSYNC B1 ;  /* 0x0000000000017941 */ /* 0x000fea0003800000 */
.L_x_398:
        /* <DEDUP_REMOVED lines=9> */
.L_x_401:
[----:B------:R-:W-:Y:S05]  /*c040*/  BSYNC B1 ;  /* 0x0000000000017941 */ /* 0x000fea0003800000 */
.L_x_400:
        /* <DEDUP_REMOVED lines=9> */
.L_x_403:
[----:B------:R-:W-:Y:S05]  /*c0e0*/  BSYNC B1 ;  /* 0x0000000000017941 */ /* 0x000fea0003800000 */
.L_x_402:
        /* <DEDUP_REMOVED lines=9> */
.L_x_405:
[----:B------:R-:W-:Y:S05]  /*c180*/  BSYNC B1 ;  /* 0x0000000000017941 */ /* 0x000fea0003800000 */
.L_x_404:
        /* <DEDUP_REMOVED lines=9> */
.L_x_407:
[----:B------:R-:W-:Y:S05]  /*c220*/  BSYNC B1 ;  /* 0x0000000000017941 */ /* 0x000fea0003800000 */
.L_x_406:
        /* <DEDUP_REMOVED lines=9> */
.L_x_409:
[----:B------:R-:W-:Y:S05]  /*c2c0*/  BSYNC B1 ;  /* 0x0000000000017941 */ /* 0x000fea0003800000 */
.L_x_408:
        /* <DEDUP_REMOVED lines=9> */
.L_x_411:
[----:B------:R-:W-:Y:S05]  /*c360*/  BSYNC B1 ;  /* 0x0000000000017941 */ /* 0x000fea0003800000 */
.L_x_410:
        /* <DEDUP_REMOVED lines=9> */
.L_x_413:
[----:B------:R-:W-:Y:S05]  /*c400*/  BSYNC B1 ;  /* 0x0000000000017941 */ /* 0x000fea0003800000 */
.L_x_412:
        /* <DEDUP_REMOVED lines=11> */
.L_x_415:
[----:B------:R-:W-:Y:S05]  /*c4c0*/  BSYNC B1 ;  /* 0x0000000000017941 */ /* 0x000fea0003800000 */
.L_x_414:
        /* <DEDUP_REMOVED lines=11> */
.L_x_417:
[----:B------:R-:W-:Y:S05]  /*c580*/  BSYNC B1 ;  /* 0x0000000000017941 */ /* 0x000fea0003800000 */
.L_x_416:
        /* <DEDUP_REMOVED lines=9> */
.L_x_419:
[----:B------:R-:W-:Y:S05]  /*c620*/  BSYNC B1 ;  /* 0x0000000000017941 */ /* 0x000fea0003800000 */
.L_x_418:
        /* <DEDUP_REMOVED lines=9> */
.L_x_421:
[----:B------:R-:W-:Y:S05]  /*c6c0*/  BSYNC B1 ;  /* 0x0000000000017941 */ /* 0x000fea0003800000 */
.L_x_420:
        /* <DEDUP_REMOVED lines=10> */
.L_x_423:
[----:B------:R-:W-:Y:S05]  /*c770*/  BSYNC B1 ;  /* 0x0000000000017941 */ /* 0x000fea0003800000 */
.L_x_422:
        /* <DEDUP_REMOVED lines=10> */
.L_x_425:
[----:B------:R-:W-:Y:S05]  /*c820*/  BSYNC B1 ;  /* 0x0000000000017941 */ /* 0x000fea0003800000 */
.L_x_424:
        /* <DEDUP_REMOVED lines=9> */
.L_x_427:
[----:B------:R-:W-:Y:S05]  /*c8c0*/  BSYNC B1 ;  /* 0x0000000000017941 */ /* 0x000fea0003800000 */
.L_x_426:
        /* <DEDUP_REMOVED lines=9> */
.L_x_429:
[----:B------:R-:W-:Y:S05]  /*c960*/  BSYNC B1 ;  /* 0x0000000000017941 */ /* 0x000fea0003800000 */
.L_x_428:
        /* <DEDUP_REMOVED lines=10> */
.L_x_431:
[----:B------:R-:W-:Y:S05]  /*ca10*/  BSYNC B1 ;  /* 0x0000000000017941 */ /* 0x000fea0003800000 */
.L_x_430:
        /* <DEDUP_REMOVED lines=10> */
.L_x_433:
[----:B------:R-:W-:Y:S05]  /*cac0*/  BSYNC B1 ;  /* 0x0000000000017941 */ /* 0x000fea0003800000 */
.L_x_432:
        /* <DEDUP_REMOVED lines=9> */
.L_x_435:
[----:B------:R-:W-:Y:S05]  /*cb60*/  BSYNC B1 ;  /* 0x0000000000017941 */ /* 0x000fea0003800000 */
.L_x_434:
        /* <DEDUP_REMOVED lines=9> */
.L_x_437:
[----:B------:R-:W-:Y:S05]  /*cc00*/  BSYNC B1 ;  /* 0x0000000000017941 */ /* 0x000fea0003800000 */
.L_x_436:
        /* <DEDUP_REMOVED lines=10> */
.L_x_439:
[----:B------:R-:W-:Y:S05]  /*ccb0*/  BSYNC B1 ;  /* 0x0000000000017941 */ /* 0x000fea0003800000 */
.L_x_438:
        /* <DEDUP_REMOVED lines=10> */
.L_x_441:
[----:B------:R-:W-:Y:S05]  /*cd60*/  BSYNC B1 ;  /* 0x0000000000017941 */ /* 0x000fea0003800000 */
.L_x_440:
[----:B01---5:R-:W-:Y:S01]  /*cd70*/  HADD2.F32 R5, -RZ, R232.H0_H0 ;  /* 0x200000e8ff057230 */ /* 0x023fe20000004100 */
        /* <DEDUP_REMOVED lines=8> */
.L_x_443:
[----:B------:R-:W-:Y:S05]  /*ce00*/  BSYNC B1 ;  /* 0x0000000000017941 */ /* 0x000fea0003800000 */
.L_x_442:
[----:B-----5:R-:W-:Y:S01]  /*ce10*/  HADD2.F32 R5, -RZ, R232.H0_H0 ;  /* 0x200000e8ff057230 */ /* 0x020fe20000004100 */
[----:B------:R-:W-:Y:S01]  /*ce20*/  BSSY B1, `(.L_x_444) ;  /* 0x000000b000017945 */ /* 0x000fe20003800000 */
[----:B------:R-:W-:-:S03]  /*ce30*/  @P5 IMAD.MOV.U32 R4, RZ, RZ, R10 ;  /* 0x000000ffff045224 */ /* 0x000fc600078e000a */
[----:B------:R-:W-:-:S04]  /*ce40*/  FMUL R5, R5, R16 ;  /* 0x0000001005057220 */ /* 0x000fc80000400000 */
[----:B------:R-:W-:-:S05]  /*ce50*/  FFMA R5, R54, R2, R5 ;  /* 0x0000000236057223 */ /* 0x000fca0000000005 */
[----:B------:R-:W-:-:S04]  /*ce60*/  F2FP.F16.F32.PACK_AB R5, RZ, R5 ;  /* 0x00000005ff05723e */ /* 0x000fc800000000ff */
[----:B------:R-:W-:Y:S01]  /*ce70*/  PRMT R0, R5, 0x7610, R0 ;  /* 0x0000761005007816 */ /* 0x000fe20000000000 */
[----:B------:R-:W-:-:S05]  /*ce80*/  @P5 IMAD.MOV.U32 R5, RZ, RZ, R11 ;  /* 0x000000ffff055224 */ /* 0x000fca00078e000b */
[----:B------:R1:W-:Y:S01]  /*ce90*/  @P5 STG.E.U16 desc[UR48][R4.64+0x1b0], R0 ;  /* 0x0001b00004005986 */ /* 0x0003e2000c101530 */
[----:B------:R-:W-:-:S13]  /*cea0*/  ISETP.GT.AND P5, PT, R3, 0x8, P0 ;  /* 0x000000080300780c */ /* 0x000fda00007a4270 */
[----:B-1----:R-:W-:Y:S05]  /*ceb0*/  @!P5 BRA `(.L_x_445) ;  /* 0x000000000004d947 */ /* 0x002fea0003800000 */
[----:B------:R1:W5:Y:S02]  /*cec0*/  LDG.E.LTC128B.U16 R232, desc[UR48][R8.64+0x1b2] ;  /* 0x0001b23008e87981 */ /* 0x000364000c1e1520 */
.L_x_445:
[----:B------:R-:W-:Y:S05]  /*ced0*/  BSYNC B1 ;  /* 0x0000000000017941 */ /* 0x000fea0003800000 */
.L_x_444:
        /* <DEDUP_REMOVED lines=10> */
.L_x_447:
[----:B------:R-:W-:Y:S05]  /*cf80*/  BSYNC B1 ;  /* 0x0000000000017941 */ /* 0x000fea0003800000 */
.L_x_446:
        /* <DEDUP_REMOVED lines=10> */
.L_x_449:
[----:B------:R-:W-:Y:S05]  /*d030*/  BSYNC B1 ;  /* 0x0000000000017941 */ /* 0x000fea0003800000 */
.L_x_448:
        /* <DEDUP_REMOVED lines=10> */
.L_x_451:
[----:B------:R-:W-:Y:S05]  /*d0e0*/  BSYNC B1 ;  /* 0x0000000000017941 */ /* 0x000fea0003800000 */
.L_x_450:
        /* <DEDUP_REMOVED lines=10> */
.L_x_453:
[----:B------:R-:W-:Y:S05]  /*d190*/  BSYNC B1 ;  /* 0x0000000000017941 */ /* 0x000fea0003800000 */
.L_x_452:
        /* <DEDUP_REMOVED lines=9> */
.L_x_455:
[----:B------:R-:W-:Y:S05]  /*d230*/  BSYNC B1 ;  /* 0x0000000000017941 */ /* 0x000fea0003800000 */
.L_x_454:
        /* <DEDUP_REMOVED lines=9> */
.L_x_457:
[----:B------:R-:W-:Y:S05]  /*d2d0*/  BSYNC B1 ;  /* 0x0000000000017941 */ /* 0x000fea0003800000 */
.L_x_456:
        /* <DEDUP_REMOVED lines=9> */
.L_x_459:
[----:B------:R-:W-:Y:S05]  /*d370*/  BSYNC B1 ;  /* 0x0000000000017941 */ /* 0x000fea0003800000 */
.L_x_458:
        /* <DEDUP_REMOVED lines=9> */
.L_x_461:
[----:B------:R-:W-:Y:S05]  /*d410*/  BSYNC B1 ;  /* 0x0000000000017941 */ /* 0x000fea0003800000 */
.L_x_460:
        /* <DEDUP_REMOVED lines=9> */
.L_x_463:
[----:B------:R-:W-:Y:S05]  /*d4b0*/  BSYNC B1 ;  /* 0x0000000000017941 */ /* 0x000fea0003800000 */
.L_x_462:
        /* <DEDUP_REMOVED lines=9> */
.L_x_465:
[----:B------:R-:W-:Y:S05]  /*d550*/  BSYNC B1 ;  /* 0x0000000000017941 */ /* 0x000fea0003800000 */
.L_x_464:
        /* <DEDUP_REMOVED lines=9> */
.L_x_467:
[----:B------:R-:W-:Y:S05]  /*d5f0*/  BSYNC B1 ;  /* 0x0000000000017941 */ /* 0x000fea0003800000 */
.L_x_466:
        /* <DEDUP_REMOVED lines=9> */
.L_x_469:
[----:B------:R-:W-:Y:S05]  /*d690*/  BSYNC B1 ;  /* 0x0000000000017941 */ /* 0x000fea0003800000 */
.L_x_468:
        /* <DEDUP_REMOVED lines=9> */
.L_x_471:
[----:B------:R-:W-:Y:S05]  /*d730*/  BSYNC B1 ;  /* 0x0000000000017941 */ /* 0x000fea0003800000 */
.L_x_470:
        /* <DEDUP_REMOVED lines=9> */
.L_x_473:
[----:B------:R-:W-:Y:S05]  /*d7d0*/  BSYNC B1 ;  /* 0x0000000000017941 */ /* 0x000fea0003800000 */
.L_x_472:
        /* <DEDUP_REMOVED lines=9> */
.L_x_475:
[----:B------:R-:W-:Y:S05]  /*d870*/  BSYNC B1 ;  /* 0x0000000000017941 */ /* 0x000fea0003800000 */
.L_x_474:
        /* <DEDUP_REMOVED lines=9> */
.L_x_477:
[----:B------:R-:W-:Y:S05]  /*d910*/  BSYNC B1 ;  /* 0x0000000000017941 */ /* 0x000fea0003800000 */
.L_x_476:
[----:B------:R-:W-:Y:S05]  /*d920*/  @!P0 BRA `(.L_x_478) ;  /* 0x0000004000508947 */ /* 0x000fea0003800000 */
[----:B-----5:R-:W-:-:S05]  /*d930*/  HADD2.F32 R3, -RZ, R232.H0_H0 ;  /* 0x200000e8ff037230 */ /* 0x020fca0000004100 */
[----:B0-----:R-:W-:-:S04]  /*d940*/  FMUL R0, R3, R16 ;  /* 0x0000001003007220 */ /* 0x001fc80000400000 */
[----:B------:R-:W-:-:S05]  /*d950*/  FFMA R0, R39, R2, R0 ;  /* 0x0000000227007223 */ /* 0x000fca0000000000 */
[----:B------:R-:W-:-:S05]  /*d960*/  F2FP.F16.F32.PACK_AB R0, RZ, R0 ;  /* 0x00000000ff00723e */ /* 0x000fca00000000ff */
[----:B------:R0:W-:Y:S01]  /*d970*/  STG.E.U16 desc[UR48][R20.64+0x1b2], R0 ;  /* 0x0001b20014007986 */ /* 0x0001e2000c101530 */
[----:B------:R-:W-:Y:S05]  /*d980*/  BRA `(.L_x_478) ;  /* 0x0000004000387947 */ /* 0x000fea0003800000 */
.L_x_35:
[----:B------:R-:W2:Y:S01]  /*d990*/  LDL.LU R6, [R1+0x4] ;  /* 0x0000040001067983 */ /* 0x000ea20000300800 */
[----:B------:R-:W-:-:S03]  /*d9a0*/  ULDC.64 UR4, c[0x0][0x5c0] ;  /* 0x0001700000047ab9 */ /* 0x000fc60000000a00 */
[----:B------:R-:W3:Y:S04]  /*d9b0*/  LDL.LU R7, [R1] ;  /* 0x0000000001077983 */ /* 0x000ee80000300800 */
[----:B------:R-:W5:Y:S04]  /*d9c0*/  LDL.LU R235, [R1+0x18] ;  /* 0x0000180001eb7983 */ /* 0x000f680000300800 */
[----:B------:R-:W5:Y:S01]  /*d9d0*/  LDL.LU R234, [R1+0x1c] ;  /* 0x00001c0001ea7983 */ /* 0x000f620000300800 */
[----:B------:R-:W-:-:S03]  /*d9e0*/  LEA R4, P1, R8, UR4, 0x1 ;  /* 0x0000000408047c11 */ /* 0x000fc6000f8208ff */
[----:B------:R-:W5:Y:S04]  /*d9f0*/  LDL.LU R233, [R1+0x20] ;  /* 0x0000200001e97983 */ /* 0x000f680000300800 */
[----:B------:R-:W5:Y:S04]  /*da00*/  LDL.LU R232, [R1+0x24] ;  /* 0x0000240001e87983 */ /* 0x000f680000300800 */
[----:B------:R-:W5:Y:S04]  /*da10*/  LDL.LU R21, [R1+0x28] ;  /* 0x0000280001157983 */ /* 0x000f680000300800 */
[----:B------:R-:W5:Y:S01]  /*da20*/  LDL.LU R20, [R1+0x2c] ;  /* 0x00002c0001147983 */ /* 0x000f620000300800 */
[----:B------:R-:W-:-:S03]  /*da30*/  LEA.HI.X R5, R8, UR5, R11, 0x1, P1 ;  /* 0x0000000508057c11 */ /* 0x000fc600088f0c0b */
[----:B------:R-:W5:Y:S04]  /*da40*/  LDL.LU R19, [R1+0x30] ;  /* 0x0000300001137983 */ /* 0x000f680000300800 */
[----:B------:R-:W5:Y:S04]  /*da50*/  LDL.LU R18, [R1+0x34] ;  /* 0x0000340001127983 */ /* 0x000f680000300800 */
[----:B------:R-:W5:Y:S04]  /*da60*/  LDL.LU R15, [R1+0x38] ;  /* 0x00003800010f7983 */ /* 0x000f680000300800 */
[----:B------:R-:W5:Y:S04]  /*da70*/  LDL.LU R14, [R1+0x3c] ;  /* 0x00003c00010e7983 */ /* 0x000f680000300800 */
[----:B------:R-:W5:Y:S04]  /*da80*/  LDL.LU R8, [R1+0x8] ;  /* 0x0000080001087983 */ /* 0x000f680000300800 */
[----:B------:R-:W5:Y:S01]  /*da90*/  LDL.LU R9, [R1+0xc] ;  /* 0x00000c0001097983 */ /* 0x000f620000300800 */
[----:B------:R-:W-:Y:S01]  /*daa0*/  ISETP.GT.AND P3, PT, R0, 0x1, PT ;  /* 0x000000010000780c */ /* 0x000fe20003f64270 */
[----:B------:R-:W-:-:S02]  /*dab0*/  USHF.L.U32 UR11, UR8, 0x4, URZ ;  /* 0x00000004080b7899 */ /* 0x000fc4000800063f */
[----:B------:R-:W-:Y:S01]  /*dac0*/  USHF.L.U64.HI UR5, UR8, 0x4, UR9 ;  /* 0x0000000408057899 */ /* 0x000fe20008010209 */
[----:B------:R-:W-:Y:S02]  /*dad0*/  ISETP.GT.AND P1, PT, R3, RZ, P3 ;  /* 0x000000ff0300720c */ /* 0x000fe40001f24270 */
[----:B----4-:R-:W-:Y:S01]  /*dae0*/  LOP3.LUT R17, R17, 0xfffffff7, RZ, 0xc0, !PT ;  /* 0xfffffff711117812 */ /* 0x010fe200078ec0ff */
[-C--:B------:R-:W-:Y:S01]  /*daf0*/  FMUL R216, R216, R2.reuse ;  /* 0x00000002d8d87220 */ /* 0x080fe20000400000 */
[-C--:B------:R-:W-:Y:S01]  /*db00*/  FMUL R217, R217, R2.reuse ;  /* 0x00000002d9d97220 */ /* 0x080fe20000400000 */
[-C--:B------:R-:W-:Y:S01]  /*db10*/  FMUL R218, R218, R2.reuse ;  /* 0x00000002dada7220 */ /* 0x080fe20000400000 */
[-C--:B------:R-:W-:Y:S01]  /*db20*/  FMUL R219, R219, R2.reuse ;  /* 0x00000002dbdb7220 */ /* 0x080fe20000400000 */
[-C--:B--2---:R-:W-:Y:S01]  /*db30*/  FMUL R6, R6, R2.reuse ;  /* 0x0000000206067220 */ /* 0x084fe20000400000 */
[----:B---3--:R-:W-:-:S04]  /*db40*/  FMUL R7, R7, R2 ;  /* 0x0000000207077220 */ /* 0x008fc80000400000 */
[----:B------:R-:W-:-:S04]  /*db50*/  F2FP.F16.F32.PACK_AB R6, RZ, R6 ;  /* 0x00000006ff06723e */ /* 0x000fc800000000ff */
[----:B------:R-:W-:Y:S02]  /*db60*/  PRMT R10, R6, 0x7610, R10 ;  /* 0x00007610060a7816 */ /* 0x000fe4000000000a */
[----:B------:R-:W-:-:S03]  /*db70*/  F2FP.F16.F32.PACK_AB R7, RZ, R7 ;  /* 0x00000007ff07723e */ /* 0x000fc600000000ff */
[----:B------:R-:W-:Y:S01]  /*db80*/  @P1 STG.E.U16 desc[UR48][R4.64+0x2], R10 ;  /* 0x0000020a04001986 */ /* 0x000fe2000c101530 */
[----:B------:R-:W-:-:S03]  /*db90*/  IADD3 R6, P1, R4, UR11, RZ ;  /* 0x0000000b04067c10 */ /* 0x000fc6000ff3e0ff */
[----:B------:R0:W-:Y:S01]  /*dba0*/  @P2 STG.E.U16 desc[UR48][R4.64], R7 ;  /* 0x0000000704002986 */ /* 0x0001e2000c101530 */
[----:B------:R-:W-:Y:S02]  /*dbb0*/  ISETP.GT.AND P2, PT, R3, 0x8, P0 ;  /* 0x000000080300780c */ /* 0x000fe40000744270 */
[----:B0-----:R-:W-:Y:S01]  /*dbc0*/  IADD3.X R7, R5, UR5, RZ, P1, !PT ;  /* 0x0000000505077c10 */ /* 0x001fe20008ffe4ff */
[-C--:B-----5:R-:W-:Y:S01]  /*dbd0*/  FMUL R8, R8, R2.reuse ;  /* 0x0000000208087220 */ /* 0x0a0fe20000400000 */
[----:B------:R-:W-:-:S04]  /*dbe0*/  FMUL R9, R9, R2 ;  /* 0x0000000209097220 */ /* 0x000fc80000400000 */
[----:B------:R-:W-:Y:S02]  /*dbf0*/  F2FP.F16.F32.PACK_AB R8, RZ, R8 ;  /* 0x00000008ff08723e */ /* 0x000fe400000000ff */
[----:B------:R-:W-:Y:S02]  /*dc00*/  F2FP.F16.F32.PACK_AB R9, RZ, R9 ;  /* 0x00000009ff09723e */ /* 0x000fe400000000ff */
[----:B------:R-:W-:Y:S02]  /*dc10*/  PRMT R11, R8, 0x7610, R11 ;  /* 0x00007610080b7816 */ /* 0x000fe4000000000b */
[----:B------:R-:W2:Y:S01]  /*dc20*/  LDL.LU R8, [R1+0x10] ;  /* 0x0000100001087983 */ /* 0x000ea20000300800 */
[----:B------:R-:W-:Y:S02]  /*dc30*/  PRMT R12, R9, 0x7610, R12 ;  /* 0x00007610090c7816 */ /* 0x000fe4000000000c */
[----:B------:R-:W-:Y:S01]  /*dc40*/  ISETP.GT.AND P1, PT, R3, 0x8, P3 ;  /* 0x000000080300780c */ /* 0x000fe20001f24270 */
[----:B------:R-:W3:Y:S04]  /*dc50*/  LDL.LU R9, [R1+0x14] ;  /* 0x0000140001097983 */ /* 0x000ee80000300800 */
[----:B------:R0:W-:Y:S01]  /*dc60*/  @P2 STG.E.U16 desc[UR48][R6.64], R11 ;  /* 0x0000000b06002986 */ /* 0x0001e2000c101530 */
[----:B------:R-:W-:-:S07]  /*dc70*/  ISETP.GT.AND P2, PT, R0, 0x9, PT ;  /* 0x000000090000780c */ /* 0x000fce0003f44270 */
[----:B------:R1:W-:Y:S01]  /*dc80*/  @P1 STG.E.U16 desc[UR48][R6.64+0x2], R12 ;  /* 0x0000020c06001986 */ /* 0x0003e2000c101530 */
[----:B------:R-:W-:Y:S02]  /*dc90*/  ISETP.GT.AND P1, PT, R0, 0x8, PT ;  /* 0x000000080000780c */ /* 0x000fe40003f24270 */
[C---:B------:R-:W-:Y:S02]  /*dca0*/  ISETP.GT.AND P4, PT, R3.reuse, RZ, P2 ;  /* 0x000000ff0300720c */ /* 0x040fe40001784270 */
[C---:B------:R-:W-:Y:S02]  /*dcb0*/  ISETP.GT.AND P3, PT, R3.reuse, RZ, P1 ;  /* 0x000000ff0300720c */ /* 0x040fe40000f64270 */
[----:B------:R-:W-:-:S07]  /*dcc0*/  ISETP.GT.AND P5, PT, R3, 0x8, P1 ;  /* 0x000000080300780c */ /* 0x000fce0000fa4270 */
[----:B------:R-:W-:Y:S01]  /*dcd0*/  @P1 LOP3.LUT R17, R17, 0x8, RZ, 0xfc, !PT ;  /* 0x0000000811111812 */ /* 0x000fe200078efcff */
[----:B------:R-:W-:Y:S01]  /*dce0*/  UIMAD UR4, UR9, 0xf0, URZ ;  /* 0x000000f0090478a4 */ /* 0x000fe2000f8e023f */
[----:B------:R-:W-:Y:S02]  /*dcf0*/  F2FP.F16.F32.PACK_AB R216, RZ, R216 ;  /* 0x000000d8ffd8723e */ /* 0x000fe400000000ff */
[----:B------:R-:W-:Y:S02]  /*dd00*/  F2FP.F16.F32.PACK_AB R217, RZ, R217 ;  /* 0x000000d9ffd9723e */ /* 0x000fe400000000ff */
[----:B------:R-:W-:Y:S02]  /*dd10*/  F2FP.F16.F32.PACK_AB R218, RZ, R218 ;  /* 0x000000daffda723e */ /* 0x000fe400000000ff */
[----:B------:R-:W-:Y:S01]  /*dd20*/  F2FP.F16.F32.PACK_AB R219, RZ, R219 ;  /* 0x000000dbffdb723e */ /* 0x000fe200000000ff */
[----:B------:R-:W-:-:S05]  /*dd30*/  FMUL R220, R220, R2 ;  /* 0x00000002dcdc7220 */ /* 0x000fca0000400000 */
[----:B------:R-:W-:Y:S01]  /*dd40*/  F2FP.F16.F32.PACK_AB R220, RZ, R220 ;  /* 0x000000dcffdc723e */ /* 0x000fe200000000ff */
[----:B------:R-:W-:-:S05]  /*dd50*/  FMUL R221, R221, R2 ;  /* 0x00000002dddd7220 */ /* 0x000fca0000400000 */
[----:B------:R-:W-:Y:S01]  /*dd60*/  F2FP.F16.F32.PACK_AB R221, RZ, R221 ;  /* 0x000000ddffdd723e */ /* 0x000fe200000000ff */
[-C--:B------:R-:W-:Y:S01]  /*dd70*/  FMUL R222, R222, R2.reuse ;  /* 0x00000002dede7220 */ /* 0x080fe20000400000 */
[-C--:B------:R-:W-:Y:S01]  /*dd80*/  FMUL R223, R223, R2.reuse ;  /* 0x00000002dfdf7220 */ /* 0x080fe20000400000 */
[----:B------:R-:W-:-:S03]  /*dd90*/  FMUL R224, R224, R2 ;  /* 0x00000002e0e07220 */ /* 0x000fc60000400000 */
[----:B------:R-:W-:Y:S02]  /*dda0*/  F2FP.F16.F32.PACK_AB R222, RZ, R222 ;  /* 0x000000deffde723e */ /* 0x000fe400000000ff */
[----:B------:R-:W-:Y:S02]  /*ddb0*/  F2FP.F16.F32.PACK_AB R223, RZ, R223 ;  /* 0x000000dfffdf723e */ /* 0x000fe400000000ff */
[----:B------:R-:W-:Y:S01]  /*ddc0*/  F2FP.F16.F32.PACK_AB R224, RZ, R224 ;  /* 0x000000e0ffe0723e */ /* 0x000fe200000000ff */
[-C--:B--2---:R-:W-:Y:S01]  /*ddd0*/  FMUL R8, R8, R2.reuse ;  /* 0x0000000208087220 */ /* 0x084fe20000400000 */
[----:B---3--:R-:W-:-:S04]  /*dde0*/  FMUL R9, R9, R2 ;  /* 0x0000000209097220 */ /* 0x008fc80000400000 */
[----:B------:R-:W-:Y:S02]  /*ddf0*/  F2FP.F16.F32.PACK_AB R8, RZ, R8 ;  /* 0x00000008ff08723e */ /* 0x000fe400000000ff */
[----:B------:R-:W-:Y:S01]  /*de00*/  F2FP.F16.F32.PACK_AB R10, RZ, R9 ;  /* 0x00000009ff0a723e */ /* 0x000fe200000000ff */
[----:B------:R-:W-:Y:S01]  /*de10*/  FMUL R9, R235, R2 ;  /* 0x00000002eb097220 */ /* 0x000fe20000400000 */
[----:B0-----:R-:W-:-:S04]  /*de20*/  PRMT R11, R8, 0x7610, R11 ;  /* 0x00007610080b7816 */ /* 0x001fc8000000000b */
[----:B------:R-:W-:Y:S01]  /*de30*/  F2FP.F16.F32.PACK_AB R9, RZ, R9 ;  /* 0x00000009ff09723e */ /* 0x000fe200000000ff */
[----:B------:R-:W-:Y:S01]  /*de40*/  @P3 STG.E.U16 desc[UR48][R4.64+0x10], R11 ;  /* 0x0000100b04003986 */ /* 0x000fe2000c101530 */
[----:B------:R-:W-:Y:S02]  /*de50*/  FMUL R8, R234, R2 ;  /* 0x00000002ea087220 */ /* 0x000fe40000400000 */
[----:B-1----:R-:W-:Y:S01]  /*de60*/  PRMT R12, R9, 0x7610, R12 ;  /* 0x00007610090c7816 */ /* 0x002fe2000000000c */
[----:B------:R0:W-:Y:S01]  /*de70*/  @P4 STG.E.U16 desc[UR48][R4.64+0x12], R10 ;  /* 0x0000120a04004986 */ /* 0x0001e2000c101530 */
[----:B------:R-:W-:Y:S02]  /*de80*/  ISETP.GT.AND P3, PT, R0, 0x10, PT ;  /* 0x000000100000780c */ /* 0x000fe40003f64270 */
[C---:B------:R-:W-:Y:S01]  /*de90*/  ISETP.GT.AND P4, PT, R3.reuse, 0x8, P2 ;  /* 0x000000080300780c */ /* 0x040fe20001784270 */
[----:B------:R-:W-:Y:S01]  /*dea0*/  @P5 STG.E.U16 desc[UR48][R6.64+0x10], R12 ;  /* 0x0000100c06005986 */ /* 0x000fe2000c101530 */
[----:B------:R-:W-:-:S02]  /*deb0*/  ISETP.GT.AND P5, PT, R3, RZ, P3 ;  /* 0x000000ff0300720c */ /* 0x000fc40001fa4270 */
[----:B------:R-:W-:Y:S01]  /*dec0*/  F2FP.F16.F32.PACK_AB R8, RZ, R8 ;  /* 0x00000008ff08723e */ /* 0x000fe200000000ff */
[----:B------:R-:W-:-:S03]  /*ded0*/  FMUL R9, R233, R2 ;  /* 0x00000002e9097220 */ /* 0x000fc60000400000 */
[----:B------:R-:W-:Y:S02]  /*dee0*/  PRMT R13, R8, 0x7610, R13 ;  /* 0x00007610080d7816 */ /* 0x000fe4000000000d */
[----:B------:R-:W-:-:S03]  /*def0*/  F2FP.F16.F32.PACK_AB R9, RZ, R9 ;  /* 0x00000009ff09723e */ /* 0x000fc600000000ff */
[----:B------:R-:W-:Y:S01]  /*df00*/  @P4 STG.E.U16 desc[UR48][R6.64+0x12], R13 ;  /* 0x0000120d06004986 */ /* 0x000fe2000c101530 */
[----:B------:R-:W-:Y:S01]  /*df10*/  ISETP.GT.AND P4, PT, R0, 0x11, PT ;  /* 0x000000110000780c */ /* 0x000fe20003f84270 */
[----:B------:R-:W-:Y:S02]  /*df20*/  FMUL R8, R232, R2 ;  /* 0x00000002e8087220 */ /* 0x000fe40000400000 */
[----:B------:R1:W-:Y:S01]  /*df30*/  @P5 STG.E.U16 desc[UR48][R4.64+0x20], R9 ;  /* 0x0000200904005986 */ /* 0x0003e2000c101530 */
[----:B------:R-:W-:Y:S02]  /*df40*/  ISETP.GT.AND P5, PT, R3, RZ, P4 ;  /* 0x000000ff0300720c */ /* 0x000fe400027a4270 */
[----:B------:R-:W-:-:S04]  /*df50*/  F2FP.F16.F32.PACK_AB R8, RZ, R8 ;  /* 0x00000008ff08723e */ /* 0x000fc800000000ff */
[----:B0-----:R-:W-:Y:S01]  /*df60*/  PRMT R10, R8, 0x7610, R10 ;  /* 0x00007610080a7816 */ /* 0x001fe2000000000a */
[----:B------:R-:W-:-:S06]  /*df70*/  FMUL R8, R21, R2 ;  /* 0x0000000215087220 */ /* 0x000fcc0000400000 */
[----:B------:R0:W-:Y:S01]  /*df80*/  @P5 STG.E.U16 desc[UR48][R4.64+0x22], R10 ;  /* 0x0000220a04005986 */ /* 0x0001e2000c101530 */
[----:B------:R-:W-:Y:S02]  /*df90*/  ISETP.GT.AND P5, PT, R3, 0x8, P3 ;  /* 0x000000080300780c */ /* 0x000fe40001fa4270 */
[----:B------:R-:W-:-:S04]  /*dfa0*/  F2FP.F16.F32.PACK_AB R8, RZ, R8 ;  /* 0x00000008ff08723e */ /* 0x000fc800000000ff */
[----:B------:R-:W-:Y:S01]  /*dfb0*/  PRMT R11, R8, 0x7610, R11 ;  /* 0x00007610080b7816 */ /* 0x000fe2000000000b */
[----:B------:R-:W-:-:S06]  /*dfc0*/  FMUL R8, R20, R2 ;  /* 0x0000000214087220 */ /* 0x000fcc0000400000 */
[----:B------:R2:W-:Y:S01]  /*dfd0*/  @P5 STG.E.U16 desc[UR48][R6.64+0x20], R11 ;  /* 0x0000200b06005986 */ /* 0x0005e2000c101530 */
[----:B------:R-:W-:Y:S02]  /*dfe0*/  ISETP.GT.AND P5, PT, R3, 0x8, P4 ;  /* 0x000000080300780c */ /* 0x000fe400027a4270 */
[----:B-1----:R-:W-:Y:S01]  /*dff0*/  F2FP.F16.F32.PACK_AB R9, RZ, R8 ;  /* 0x00000008ff09723e */ /* 0x002fe200000000ff */
[----:B------:R-:W-:-:S10]  /*e000*/  FMUL R8, R19, R2 ;  /* 0x0000000213087220 */ /* 0x000fd40000400000 */
[----:B------:R1:W-:Y:S01]  /*e010*/  @P5 STG.E.U16 desc[UR48][R6.64+0x22], R9 ;  /* 0x0000220906005986 */ /* 0x0003e2000c101530 */
[----:B------:R-:W-:-:S04]  /*e020*/  ISETP.GT.AND P5, PT, R0, 0x18, PT ;  /* 0x000000180000780c */ /* 0x000fc80003fa4270 */
[----:B------:R-:W-:Y:S02]  /*e030*/  ISETP.GT.AND P6, PT, R3, RZ, P5 ;  /* 0x000000ff0300720c */ /* 0x000fe40002fc4270 */
[----:B------:R-:W-:-:S04]  /*e040*/  F2FP.F16.F32.PACK_AB R8, RZ, R8 ;  /* 0x00000008ff08723e */ /* 0x000fc800000000ff */
[----:B0-----:R-:W-:Y:S01]  /*e050*/  PRMT R10, R8, 0x7610, R10 ;  /* 0x00007610080a7816 */ /* 0x001fe2000000000a */
[----:B------:R-:W-:-:S06]  /*e060*/  FMUL R8, R18, R2 ;  /* 0x0000000212087220 */ /* 0x000fcc0000400000 */
[----:B------:R-:W-:Y:S01]  /*e070*/  @P6 STG.E.U16 desc[UR48][R4.64+0x30], R10 ;  /* 0x0000300a04006986 */ /* 0x000fe2000c101530 */
[----:B------:R-:W-:-:S04]  /*e080*/  ISETP.GT.AND P6, PT, R0, 0x19, PT ;  /* 0x000000190000780c */ /* 0x000fc80003fc4270 */
[----:B------:R-:W-:Y:S02]  /*e090*/  ISETP.GT.AND P1, PT, R3, RZ, P6 ;  /* 0x000000ff0300720c */ /* 0x000fe40003724270 */
[----:B------:R-:W-:-:S04]  /*e0a0*/  F2FP.F16.F32.PACK_AB R8, RZ, R8 ;  /* 0x00000008ff08723e */ /* 0x000fc800000000ff */
[----:B--2---:R-:W-:Y:S01]  /*e0b0*/  PRMT R11, R8, 0x7610, R11 ;  /* 0x00007610080b7816 */ /* 0x004fe2000000000b */
[----:B------:R-:W-:-:S06]  /*e0c0*/  FMUL R8, R15, R2 ;  /* 0x000000020f087220 */ /* 0x000fcc0000400000 */
[----:B------:R0:W-:Y:S01]  /*e0d0*/  @P1 STG.E.U16 desc[UR48][R4.64+0x32], R11 ;  /* 0x0000320b04001986 */ /* 0x0001e2000c101530 */
[----:B------:R-:W-:Y:S02]  /*e0e0*/  ISETP.GT.AND P1, PT, R3, 0x8, P5 ;  /* 0x000000080300780c */ /* 0x000fe40002f24270 */
[----:B------:R-:W-:-:S04]  /*e0f0*/  F2FP.F16.F32.PACK_AB R8, RZ, R8 ;  /* 0x00000008ff08723e */ /* 0x000fc800000000ff */
[----:B-1----:R-:W-:Y:S01]  /*e100*/  PRMT R9, R8, 0x7610, R9 ;  /* 0x0000761008097816 */ /* 0x002fe20000000009 */
[----:B------:R-:W-:-:S06]  /*e110*/  FMUL R8, R14, R2 ;  /* 0x000000020e087220 */ /* 0x000fcc0000400000 */
[----:B------:R-:W-:Y:S01]  /*e120*/  @P1 STG.E.U16 desc[UR48][R6.64+0x30], R9 ;  /* 0x0000300906001986 */ /* 0x000fe2000c101530 */
[----:B------:R-:W-:Y:S02]  /*e130*/  ISETP.GT.AND P1, PT, R3, 0x8, P6 ;  /* 0x000000080300780c */ /* 0x000fe40003724270 */
[----:B------:R-:W-:Y:S01]  /*e140*/  F2FP.F16.F32.PACK_AB R8, RZ, R8 ;  /* 0x00000008ff08723e */ /* 0x000fe200000000ff */
[----:B0-----:R-:W-:-:S04]  /*e150*/  IMAD.U32 R11, RZ, RZ, UR8 ;  /* 0x00000008ff0b7e24 */ /* 0x001fc8000f8e00ff */
[----:B------:R-:W-:-:S06]  /*e160*/  IMAD.WIDE.U32 R10, R11, 0xf0, R6 ;  /* 0x000000f00b0a7825 */ /* 0x000fcc00078e0006 */
[----:B------:R0:W-:Y:S01]  /*e170*/  @P1 STG.E.U16 desc[UR48][R6.64+0x32], R8 ;  /* 0x0000320806001986 */ /* 0x0001e2000c101530 */
[----:B------:R-:W-:Y:S01]  /*e180*/  ISETP.GT.AND P1, PT, R3, 0x80, P0 ;  /* 0x000000800300780c */ /* 0x000fe20000724270 */
[----:B------:R-:W-:-:S12]  /*e190*/  VIADD R11, R11, UR4 ;  /* 0x000000040b0b7c36 */ /* 0x000fd80008000000 */
[----:B------:R-:W-:Y:S01]  /*e1a0*/  @P1 STG.E.U16 desc[UR48][R10.64], R216 ;  /* 0x000000d80a001986 */ /* 0x000fe2000c101530 */
[----:B------:R-:W-:-:S04]  /*e1b0*/  ISETP.GT.AND P1, PT, R0, 0x1, PT ;  /* 0x000000010000780c */ /* 0x000fc80003f24270 */
[C---:B------:R-:W-:Y:S02]  /*e1c0*/  ISETP.GT.AND P1, PT, R3.reuse, 0x80, P1 ;  /* 0x000000800300780c */ /* 0x040fe40000f24270 */
[----:B------:R-:W-:-:S11]  /*e1d0*/  ISETP.GT.AND P0, PT, R3, 0x88, P0 ;  /* 0x000000880300780c */ /* 0x000fd60000704270 */
[----:B------:R-:W-:Y:S01]  /*e1e0*/  @P1 STG.E.U16 desc[UR48][R10.64+0x2], R217 ;  /* 0x000002d90a001986 */ /* 0x000fe2000c101530 */
[----:B0-----:R-:W-:-:S04]  /*e1f0*/  IADD3 R8, P1, R10, UR11, RZ ;  /* 0x0000000b0a087c10 */ /* 0x001fc8000ff3e0ff */
[----:B------:R-:W-:-:S05]  /*e200*/  IADD3.X R9, R11, UR5, RZ, P1, !PT ;  /* 0x000000050b097c10 */ /* 0x000fca0008ffe4ff */
[----:B------:R-:W-:Y:S01]  /*e210*/  @P0 STG.E.U16 desc[UR48][R8.64], R218 ;  /* 0x000000da08000986 */ /* 0x000fe2000c101530 */
[----:B------:R-:W-:-:S04]  /*e220*/  ISETP.GT.AND P0, PT, R0, 0x1, PT ;  /* 0x000000010000780c */ /* 0x000fc80003f04270 */
[----:B------:R-:W-:Y:S02]  /*e230*/  ISETP.GT.AND P0, PT, R3, 0x88, P0 ;  /* 0x000000880300780c */ /* 0x000fe40000704270 */
[----:B------:R-:W-:-:S11]  /*e240*/  LOP3.LUT P1, RZ, R17, 0x8, RZ, 0xc0, !PT ;  /* 0x0000000811ff7812 */ /* 0x000fd6000782c0ff */
[----:B------:R-:W-:Y:S01]  /*e250*/  @P0 STG.E.U16 desc[UR48][R8.64+0x2], R219 ;  /* 0x000002db08000986 */ /* 0x000fe2000c101530 */
[----:B------:R-:W-:-:S13]  /*e260*/  ISETP.GT.AND P0, PT, R3, 0x80, P1 ;  /* 0x000000800300780c */ /* 0x000fda0000f04270 */
[----:B------:R-:W-:Y:S01]  /*e270*/  @P0 STG.E.U16 desc[UR48][R10.64+0x10], R220 ;  /* 0x000010dc0a000986 */ /* 0x000fe2000c101530 */
[C---:B------:R-:W-:Y:S02]  /*e280*/  ISETP.GT.AND P0, PT, R3.reuse, 0x80, P2 ;  /* 0x000000800300780c */ /* 0x040fe40001704270 */
[C---:B------:R-:W-:Y:S02]  /*e290*/  ISETP.GT.AND P1, PT, R3.reuse, 0x88, P1 ;  /* 0x000000880300780c */ /* 0x040fe40000f24270 */
[----:B------:R-:W-:-:S09]  /*e2a0*/  ISETP.GT.AND P2, PT, R3, 0x88, P2 ;  /* 0x000000880300780c */ /* 0x000fd20001744270 */
[----:B------:R-:W-:Y:S01]  /*e2b0*/  @P0 STG.E.U16 desc[UR48][R10.64+0x12], R221 ;  /* 0x000012dd0a000986 */ /* 0x000fe2000c101530 */
[----:B------:R-:W-:-:S03]  /*e2c0*/  ISETP.GT.AND P0, PT, R3, 0x80, P3 ;  /* 0x000000800300780c */ /* 0x000fc60001f04270 */
[----:B------:R-:W-:Y:S04]  /*e2d0*/  @P1 STG.E.U16 desc[UR48][R8.64+0x10], R222 ;  /* 0x000010de08001986 */ /* 0x000fe8000c101530 */
[----:B------:R-:W-:Y:S01]  /*e2e0*/  @P2 STG.E.U16 desc[UR48][R8.64+0x12], R223 ;  /* 0x000012df08002986 */ /* 0x000fe2000c101530 */
[----:B------:R-:W-:-:S05]  /*e2f0*/  ISETP.GT.AND P2, PT, R3, 0x80, P5 ;  /* 0x000000800300780c */ /* 0x000fca0002f44270 */
[----:B------:R-:W-:Y:S01]  /*e300*/  @P0 STG.E.U16 desc[UR48][R10.64+0x20], R224 ;  /* 0x000020e00a000986 */ /* 0x000fe2000c101530 */
[C---:B------:R-:W-:Y:S02]  /*e310*/  ISETP.GT.AND P0, PT, R3.reuse, 0x80, P4 ;  /* 0x000000800300780c */ /* 0x040fe40002704270 */
[----:B------:R-:W-:Y:S01]  /*e320*/  ISETP.GT.AND P3, PT, R3, 0x88, P3 ;  /* 0x000000880300780c */ /* 0x000fe20001f64270 */
[-C--:B------:R-:W-:Y:S01]  /*e330*/  FMUL R225, R225, R2.reuse ;  /* 0x00000002e1e17220 */ /* 0x080fe20000400000 */
[C---:B------:R-:W-:Y:S01]  /*e340*/  ISETP.GT.AND P4, PT, R3.reuse, 0x88, P4 ;  /* 0x000000880300780c */ /* 0x040fe20002784270 */
[-C--:B------:R-:W-:Y:S01]  /*e350*/  FMUL R226, R226, R2.reuse ;  /* 0x00000002e2e27220 */ /* 0x080fe20000400000 */
[----:B------:R-:W-:Y:S01]  /*e360*/  ISETP.GT.AND P1, PT, R3, 0x80, P6 ;  /* 0x000000800300780c */ /* 0x000fe20003724270 */
[-C--:B------:R-:W-:Y:S01]  /*e370*/  FMUL R227, R227, R2.reuse ;  /* 0x00000002e3e37220 */ /* 0x080fe20000400000 */
[----:B------:R-:W-:Y:S01]  /*e380*/  ISETP.GT.AND P5, PT, R3, 0x88, P5 ;  /* 0x000000880300780c */ /* 0x000fe20002fa4270 */
[-C--:B------:R-:W-:Y:S01]  /*e390*/  FMUL R228, R228, R2.reuse ;  /* 0x00000002e4e47220 */ /* 0x080fe20000400000 */
[-C--:B------:R-:W-:Y:S01]  /*e3a0*/  FMUL R229, R229, R2.reuse ;  /* 0x00000002e5e57220 */ /* 0x080fe20000400000 */
[----:B------:R-:W-:Y:S01]  /*e3b0*/  F2FP.F16.F32.PACK_AB R225, RZ, R225 ;  /* 0x000000e1ffe1723e */ /* 0x000fe200000000ff */
[----:B------:R-:W-:Y:S01]  /*e3c0*/  FMUL R230, R230, R2 ;  /* 0x00000002e6e67220 */ /* 0x000fe20000400000 */
[--C-:B------:R-:W-:Y:S01]  /*e3d0*/  @P0 IMAD.MOV.U32 R14, RZ, RZ, R10.reuse ;  /* 0x000000ffff0e0224 */ /* 0x100fe200078e000a */
[----:B------:R-:W-:Y:S01]  /*e3e0*/  F2FP.F16.F32.PACK_AB R226, RZ, R226 ;  /* 0x000000e2ffe2723e */ /* 0x000fe200000000ff */
[--C-:B------:R-:W-:Y:S01]  /*e3f0*/  @P0 IMAD.MOV.U32 R15, RZ, RZ, R11.reuse ;  /* 0x000000ffff0f0224 */ /* 0x100fe200078e000b */
[----:B------:R-:W-:Y:S01]  /*e400*/  F2FP.F16.F32.PACK_AB R227, RZ, R227 ;  /* 0x000000e3ffe3723e */ /* 0x000fe200000000ff */
[----:B------:R-:W-:Y:S01]  /*e410*/  @P2 IMAD.MOV.U32 R12, RZ, RZ, R10 ;  /* 0x000000ffff0c2224 */ /* 0x000fe200078e000a */
[----:B------:R-:W-:Y:S01]  /*e420*/  F2FP.F16.F32.PACK_AB R228, RZ, R228 ;  /* 0x000000e4ffe4723e */ /* 0x000fe200000000ff */
[----:B------:R-:W-:Y:S01]  /*e430*/  @P2 IMAD.MOV.U32 R13, RZ, RZ, R11 ;  /* 0x000000ffff0d2224 */ /* 0x000fe200078e000b */
[----:B------:R-:W-:Y:S01]  /*e440*/  F2FP.F16.F32.PACK_AB R229, RZ, R229 ;  /* 0x000000e5ffe5723e */ /* 0x000fe200000000ff */
[----:B------:R-:W-:Y:S01]  /*e450*/  @P0 STG.E.U16 desc[UR48][R14.64+0x22], R225 ;  /* 0x000022e10e000986 */ /* 0x000fe2000c101530 */
[----:B------:R-:W-:-:S02]  /*e460*/  F2FP.F16.F32.PACK_AB R230, RZ, R230 ;  /* 0x000000e6ffe6723e */ /* 0x000fc400000000ff */
[----:B------:R-:W-:Y:S01]  /*e470*/  ISETP.GT.AND P0, PT, R3, 0x88, P6 ;  /* 0x000000880300780c */ /* 0x000fe20003704270 */
[----:B------:R-:W-:Y:S01]  /*e480*/  @P3 STG.E.U16 desc[UR48][R8.64+0x20], R226 ;  /* 0x000020e208003986 */ /* 0x000fe2000c101530 */
[----:B------:R-:W-:-:S03]  /*e490*/  FMUL R231, R231, R2 ;  /* 0x00000002e7e77220 */ /* 0x000fc60000400000 */
[----:B------:R-:W-:Y:S01]  /*e4a0*/  @P4 STG.E.U16 desc[UR48][R8.64+0x22], R227 ;  /* 0x000022e308004986 */ /* 0x000fe2000c101530 */
[----:B------:R-:W-:-:S03]  /*e4b0*/  ISETP.GT.AND P6, PT, R0, 0x20, PT ;  /* 0x000000200000780c */ /* 0x000fc60003fc4270 */
[----:B------:R-:W-:Y:S04]  /*e4c0*/  @P2 STG.E.U16 desc[UR48][R12.64+0x30], R228 ;  /* 0x000030e40c002986 */ /* 0x000fe8000c101530 */
[----:B------:R0:W-:Y:S04]  /*e4d0*/  @P1 STG.E.U16 desc[UR48][R10.64+0x32], R229 ;  /* 0x000032e50a001986 */ /* 0x0001e8000c101530 */
[----:B------:R-:W-:Y:S01]  /*e4e0*/  @P5 STG.E.U16 desc[UR48][R8.64+0x30], R230 ;  /* 0x000030e608005986 */ /* 0x000fe2000c101530 */
[----:B------:R-:W-:Y:S02]  /*e4f0*/  ISETP.GT.AND P5, PT, R0, 0x21, PT ;  /* 0x000000210000780c */ /* 0x000fe40003fa4270 */
[----:B------:R-:W-:-:S02]  /*e500*/  F2FP.F16.F32.PACK_AB R231, RZ, R231 ;  /* 0x000000e7ffe7723e */ /* 0x000fc400000000ff */
[C---:B------:R-:W-:Y:S02]  /*e510*/  ISETP.GT.AND P1, PT, R3.reuse, RZ, P6 ;  /* 0x000000ff0300720c */ /* 0x040fe40003724270 */
[C---:B------:R-:W-:Y:S02]  /*e520*/  ISETP.GT.AND P2, PT, R3.reuse, RZ, P5 ;  /* 0x000000ff0300720c */ /* 0x040fe40002f44270 */
[----:B------:R-:W-:Y:S01]  /*e530*/  ISETP.GT.AND P3, PT, R3, 0x8, P6 ;  /* 0x000000080300780c */ /* 0x000fe20003764270 */
[-C--:B------:R-:W-:Y:S01]  /*e540*/  FMUL R200, R200, R2.reuse ;  /* 0x00000002c8c87220 */ /* 0x080fe20000400000 */
[-C--:B------:R-:W-:Y:S01]  /*e550*/  FMUL R201, R201, R2.reuse ;  /* 0x00000002c9c97220 */ /* 0x080fe20000400000 */
[-C--:B------:R-:W-:Y:S01]  /*e560*/  FMUL R202, R202, R2.reuse ;  /* 0x00000002caca7220 */ /* 0x080fe20000400000 */
[----:B------:R1:W-:Y:S01]  /*e570*/  @P0 STG.E.U16 desc[UR48][R8.64+0x32], R231 ;  /* 0x000032e708000986 */ /* 0x0003e2000c101530 */
[----:B------:R-:W-:Y:S01]  /*e580*/  ISETP.GT.AND P0, PT, R3, 0x8, P5 ;  /* 0x000000080300780c */ /* 0x000fe20002f04270 */
[----:B------:R-:W-:Y:S01]  /*e590*/  FMUL R203, R203, R2 ;  /* 0x00000002cbcb7220 */ /* 0x000fe20000400000 */
[----:B------:R-:W-:-:S02]  /*e5a0*/  F2FP.F16.F32.PACK_AB R200, RZ, R200 ;  /* 0x000000c8ffc8723e */ /* 0x000fc400000000ff */
[----:B------:R-:W-:Y:S02]  /*e5b0*/  F2FP.F16.F32.PACK_AB R201, RZ, R201 ;  /* 0x000000c9ffc9723e */ /* 0x000fe400000000ff */
[----:B------:R-:W-:Y:S01]  /*e5c0*/  F2FP.F16.F32.PACK_AB R202, RZ, R202 ;  /* 0x000000caffca723e */ /* 0x000fe200000000ff */
[----:B------:R2:W-:Y:S01]  /*e5d0*/  @P1 STG.E.U16 desc[UR48][R4.64+0x40], R200 ;  /* 0x000040c804001986 */ /* 0x0005e2000c101530 */
[----:B------:R-:W-:-:S03]  /*e5e0*/  F2FP.F16.F32.PACK_AB R203, RZ, R203 ;  /* 0x000000cbffcb723e */ /* 0x000fc600000000ff */
[----:B------:R2:W-:Y:S01]  /*e5f0*/  @P2 STG.E.U16 desc[UR48][R4.64+0x42], R201 ;  /* 0x000042c904002986 */ /* 0x0005e2000c101530 */
[----:B------:R-:W-:-:S03]  /*e600*/  ISETP.GT.AND P4, PT, R0, 0x28, PT ;  /* 0x000000280000780c */ /* 0x000fc60003f84270 */
[----:B------:R2:W-:Y:S01]  /*e610*/  @P3 STG.E.U16 desc[UR48][R6.64+0x40], R202 ;  /* 0x000040ca06003986 */ /* 0x0005e2000c101530 */
[----:B------:R-:W-:Y:S02]  /*e620*/  ISETP.GT.AND P3, PT, R0, 0x29, PT ;  /* 0x000000290000780c */ /* 0x000fe40003f64270 */
[C---:B------:R-:W-:Y:S01]  /*e630*/  ISETP.GT.AND P2, PT, R3.reuse, RZ, P4 ;  /* 0x000000ff0300720c */ /* 0x040fe20002744270 */
[----:B------:R2:W-:Y:S01]  /*e640*/  @P0 STG.E.U16 desc[UR48][R6.64+0x42], R203 ;  /* 0x000042cb06000986 */ /* 0x0005e2000c101530 */
[----:B------:R-:W-:Y:S01]  /*e650*/  ISETP.GT.AND P0, PT, R3, RZ, P3 ;  /* 0x000000ff0300720c */ /* 0x000fe20001f04270 */
[-C--:B------:R-:W-:Y:S01]  /*e660*/  FMUL R204, R204, R2.reuse ;  /* 0x00000002cccc7220 */ /* 0x080fe20000400000 */
[-C--:B------:R-:W-:Y:S01]  /*e670*/  FMUL R205, R205, R2.reuse ;  /* 0x00000002cdcd7220 */ /* 0x080fe20000400000 */
[----:B------:R-:W-:Y:S01]  /*e680*/  ISETP.GT.AND P1, PT, R3, 0x8, P4 ;  /* 0x000000080300780c */ /* 0x000fe20002724270 */
[----:B------:R-:W-:Y:S02]  /*e690*/  FMUL R206, R206, R2 ;  /* 0x00000002cece7220 */ /* 0x000fe40000400000 */
[----:B------:R-:W-:-:S02]  /*e6a0*/  F2FP.F16.F32.PACK_AB R204, RZ, R204 ;  /* 0x000000ccffcc723e */ /* 0x000fc400000000ff */
[----:B------:R-:W-:Y:S02]  /*e6b0*/  F2FP.F16.F32.PACK_AB R205, RZ, R205 ;  /* 0x000000cdffcd723e */ /* 0x000fe400000000ff */
[----:B------:R-:W-:Y:S01]  /*e6c0*/  F2FP.F16.F32.PACK_AB R206, RZ, R206 ;  /* 0x000000ceffce723e */ /* 0x000fe200000000ff */
[----:B------:R2:W-:Y:S01]  /*e6d0*/  @P2 STG.E.U16 desc[UR48][R4.64+0x50], R204 ;  /* 0x000050cc04002986 */ /* 0x0005e2000c101530 */
[----:B------:R-:W-:-:S03]  /*e6e0*/  ISETP.GT.AND P2, PT, R0, 0x30, PT ;  /* 0x000000300000780c */ /* 0x000fc60003f44270 */
[----:B------:R2:W-:Y:S01]  /*e6f0*/  @P0 STG.E.U16 desc[UR48][R4.64+0x52], R205 ;  /* 0x000052cd04000986 */ /* 0x0005e2000c101530 */
[----:B------:R-:W-:Y:S01]  /*e700*/  ISETP.GT.AND P0, PT, R3, 0x8, P3 ;  /* 0x000000080300780c */ /* 0x000fe20001f04270 */
[-C--:B------:R-:W-:Y:S02]  /*e710*/  FMUL R207, R207, R2.reuse ;  /* 0x00000002cfcf7220 */ /* 0x080fe40000400000 */
[----:B------:R2:W-:Y:S01]  /*e720*/  @P1 STG.E.U16 desc[UR48][R6.64+0x50], R206 ;  /* 0x000050ce06001986 */ /* 0x0005e2000c101530 */
[----:B------:R-:W-:Y:S01]  /*e730*/  ISETP.GT.AND P1, PT, R3, RZ, P2 ;  /* 0x000000ff0300720c */ /* 0x000fe20001724270 */
[----:B------:R-:W-:Y:S01]  /*e740*/  FMUL R208, R208, R2 ;  /* 0x00000002d0d07220 */ /* 0x000fe20000400000 */
[----:B------:R-:W-:-:S04]  /*e750*/  F2FP.F16.F32.PACK_AB R207, RZ, R207 ;  /* 0x000000cfffcf723e */ /* 0x000fc800000000ff */
[----:B------:R-:W-:-:S03]  /*e760*/  F2FP.F16.F32.PACK_AB R208, RZ, R208 ;  /* 0x000000d0ffd0723e */ /* 0x000fc600000000ff */
[----:B------:R2:W-:Y:S01]  /*e770*/  @P0 STG.E.U16 desc[UR48][R6.64+0x52], R207 ;  /* 0x000052cf06000986 */ /* 0x0005e2000c101530 */
[----:B------:R-:W-:-:S03]  /*e780*/  ISETP.GT.AND P0, PT, R0, 0x31, PT ;  /* 0x000000310000780c */ /* 0x000fc60003f04270 */
[----:B------:R2:W-:Y:S01]  /*e790*/  @P1 STG.E.U16 desc[UR48][R4.64+0x60], R208 ;  /* 0x000060d004001986 */ /* 0x0005e2000c101530 */
[----:B------:R-:W-:Y:S01]  /*e7a0*/  ISETP.GT.AND P1, PT, R3, RZ, P0 ;  /* 0x000000ff0300720c */ /* 0x000fe20000724270 */
[----:B------:R-:W-:-:S05]  /*e7b0*/  FMUL R209, R209, R2 ;  /* 0x00000002d1d17220 */ /* 0x000fca0000400000 */
[----:B------:R-:W-:Y:S01]  /*e7c0*/  F2FP.F16.F32.PACK_AB R209, RZ, R209 ;  /* 0x000000d1ffd1723e */ /* 0x000fe200000000ff */
[----:B------:R-:W-:-:S06]  /*e7d0*/  FMUL R210, R210, R2 ;  /* 0x00000002d2d27220 */ /* 0x000fcc0000400000 */
[----:B------:R2:W-:Y:S01]  /*e7e0*/  @P1 STG.E.U16 desc[UR48][R4.64+0x62], R209 ;  /* 0x000062d104001986 */ /* 0x0005e2000c101530 */
[----:B------:R-:W-:Y:S02]  /*e7f0*/  ISETP.GT.AND P1, PT, R3, 0x8, P2 ;  /* 0x000000080300780c */ /* 0x000fe40001724270 */
[----:B------:R-:W-:Y:S01]  /*e800*/  F2FP.F16.F32.PACK_AB R210, RZ, R210 ;  /* 0x000000d2ffd2723e */ /* 0x000fe200000000ff */
[----:B------:R-:W-:Y:S01]  /*e810*/  FMUL R211, R211, R2 ;  /* 0x00000002d3d37220 */ /* 0x000fe20000400000 */
[----:B0-----:R-:W-:-:S09]  /*e820*/  IMAD.U32 R11, RZ, RZ, UR8 ;  /* 0x00000008ff0b7e24 */ /* 0x001fd2000f8e00ff */
[----:B------:R2:W-:Y:S01]  /*e830*/  @P1 STG.E.U16 desc[UR48][R6.64+0x60], R210 ;  /* 0x000060d206001986 */ /* 0x0005e2000c101530 */
[----:B------:R-:W-:Y:S01]  /*e840*/  ISETP.GT.AND P1, PT, R3, 0x8, P0 ;  /* 0x000000080300780c */ /* 0x000fe20000724270 */
[----:B------:R-:W-:Y:S01]  /*e850*/  IMAD.WIDE.U32 R10, R11, 0xf0, R6 ;  /* 0x000000f00b0a7825 */ /* 0x000fe200078e0006 */
[----:B------:R-:W-:-:S03]  /*e860*/  F2FP.F16.F32.PACK_AB R211, RZ, R211 ;  /* 0x000000d3ffd3723e */ /* 0x000fc600000000ff */
[----:B------:R-:W-:-:S08]  /*e870*/  VIADD R11, R11, UR4 ;  /* 0x000000040b0b7c36 */ /* 0x000fd00008000000 */
[----:B------:R2:W-:Y:S01]  /*e880*/  @P1 STG.E.U16 desc[UR48][R6.64+0x62], R211 ;  /* 0x000062d306001986 */ /* 0x0005e2000c101530 */
[----:B-1----:R-:W-:-:S04]  /*e890*/  IADD3 R8, P1, R10, UR11, RZ ;  /* 0x0000000b0a087c10 */ /* 0x002fc8000ff3e0ff */
[----:B------:R-:W-:Y:S02]  /*e8a0*/  IADD3.X R9, R11, UR5, RZ, P1, !PT ;  /* 0x000000050b097c10 */ /* 0x000fe40008ffe4ff */
[----:B------:R-:W-:Y:S02]  /*e8b0*/  ISETP.GT.AND P1, PT, R0, 0x38, PT ;  /* 0x000000380000780c */ /* 0x000fe40003f24270 */
[----:B------:R-:W-:Y:S02]  /*e8c0*/  P2R R12, PR, RZ, 0x40 ;  /* 0x00000040ff0c7803 */ /* 0x000fe40000000000 */
[----:B------:R-:W-:Y:S01]  /*e8d0*/  ISETP.GT.AND P6, PT, R3, RZ, P1 ;  /* 0x000000ff0300720c */ /* 0x000fe20000fc4270 */
[----:B------:R-:W-:Y:S01]  /*e8e0*/  FMUL R212, R212, R2 ;  /* 0x00000002d4d47220 */ /* 0x000fe20000400000 */
[----:B------:R-:W-:Y:S02]  /*e8f0*/  P2R R13, PR, RZ, 0x10 ;  /* 0x00000010ff0d7803 */ /* 0x000fe40000000000 */
[----:B------:R-:W-:-:S02]  /*e900*/  ISETP.GT.AND P4, PT, R0, 0x39, PT ;  /* 0x000000390000780c */ /* 0x000fc40003f84270 */
[----:B------:R-:W-:Y:S01]  /*e910*/  F2FP.F16.F32.PACK_AB R212, RZ, R212 ;  /* 0x000000d4ffd4723e */ /* 0x000fe200000000ff */
[----:B------:R-:W-:-:S06]  /*e920*/  FMUL R213, R213, R2 ;  /* 0x00000002d5d57220 */ /* 0x000fcc0000400000 */
[----:B------:R2:W-:Y:S01]  /*e930*/  @P6 STG.E.U16 desc[UR48][R4.64+0x70], R212 ;  /* 0x000070d404006986 */ /* 0x0005e2000c101530 */
[C---:B------:R-:W-:Y:S02]  /*e940*/  ISETP.GT.AND P6, PT, R3.reuse, RZ, P4 ;  /* 0x000000ff0300720c */ /* 0x040fe400027c4270 */
[----:B------:R-:W-:Y:S01]  /*e950*/  F2FP.F16.F32.PACK_AB R213, RZ, R213 ;  /* 0x000000d5ffd5723e */ /* 0x000fe200000000ff */
[-C--:B------:R-:W-:Y:S01]  /*e960*/  FMUL R214, R214, R2.reuse ;  /* 0x00000002d6d67220 */ /* 0x080fe20000400000 */
[----:B------:R-:W-:Y:S01]  /*e970*/  ISETP.GT.AND P4, PT, R3, 0x8, P4 ;  /* 0x000000080300780c */ /* 0x000fe20002784270 */
[----:B------:R-:W-:-:S08]  /*e980*/  FMUL R215, R215, R2 ;  /* 0x00000002d7d77220 */ /* 0x000fd00000400000 */
[----:B------:R2:W-:Y:S01]  /*e990*/  @P6 STG.E.U16 desc[UR48][R4.64+0x72], R213 ;  /* 0x000072d504006986 */ /* 0x0005e2000c101530 */
[----:B------:R-:W-:Y:S02]  /*e9a0*/  ISETP.GT.AND P6, PT, R3, 0x8, P1 ;  /* 0x000000080300780c */ /* 0x000fe40000fc4270 */
[----:B------:R-:W-:Y:S02]  /*e9b0*/  F2FP.F16.F32.PACK_AB R214, RZ, R214 ;  /* 0x000000d6ffd6723e */ /* 0x000fe400000000ff */
[----:B------:R-:W-:Y:S01]  /*e9c0*/  F2FP.F16.F32.PACK_AB R215, RZ, R215 ;  /* 0x000000d7ffd7723e */ /* 0x000fe200000000ff */
[----:B------:R-:W-:-:S04]  /*e9d0*/  FMUL R184, R184, R2 ;  /* 0x00000002b8b87220 */ /* 0x000fc80000400000 */
[----:B------:R2:W-:Y:S04]  /*e9e0*/  @P4 STG.E.U16 desc[UR48][R6.64+0x72], R215 ;  /* 0x000072d706004986 */ /* 0x0005e8000c101530 */
[----:B------:R2:W-:Y:S01]  /*e9f0*/  @P6 STG.E.U16 desc[UR48][R6.64+0x70], R214 ;  /* 0x000070d606006986 */ /* 0x0005e2000c101530 */
[----:B------:R-:W-:-:S04]  /*ea00*/  ISETP.NE.AND P6, PT, R12, RZ, PT ;  /* 0x000000ff0c00720c */ /* 0x000fc80003fc5270 */
[----:B------:R-:W-:Y:S02]  /*ea10*/  ISETP.GT.AND P4, PT, R3, 0x80, P6 ;  /* 0x000000800300780c */ /* 0x000fe40003784270 */
[----:B------:R-:W-:Y:S01]  /*ea20*/  F2FP.F16.F32.PACK_AB R184, RZ, R184 ;  /* 0x000000b8ffb8723e */ /* 0x000fe200000000ff */
[-C--:B------:R-:W-:Y:S01]  /*ea30*/  FMUL R185, R185, R2.reuse ;  /* 0x00000002b9b97220 */ /* 0x080fe20000400000 */
[----:B------:R-:W-:-:S09]  /*ea40*/  FMUL R187, R187, R2 ;  /* 0x00000002bbbb7220 */ /* 0x000fd20000400000 */
[----:B------:R2:W-:Y:S01]  /*ea50*/  @P4 STG.E.U16 desc[UR48][R10.64+0x40], R184 ;  /* 0x000040b80a004986 */ /* 0x0005e2000c101530 */
[C---:B------:R-:W-:Y:S02]  /*ea60*/  ISETP.GT.AND P4, PT, R3.reuse, 0x80, P5 ;  /* 0x000000800300780c */ /* 0x040fe40002f84270 */
[C---:B------:R-:W-:Y:S02]  /*ea70*/  ISETP.GT.AND P5, PT, R3.reuse, 0x88, P5 ;  /* 0x000000880300780c */ /* 0x040fe40002fa4270 */
[----:B------:R-:W-:Y:S02]  /*ea80*/  F2FP.F16.F32.PACK_AB R185, RZ, R185 ;  /* 0x000000b9ffb9723e */ /* 0x000fe400000000ff */
[----:B------:R-:W-:Y:S02]  /*ea90*/  F2FP.F16.F32.PACK_AB R187, RZ, R187 ;  /* 0x000000bbffbb723e */ /* 0x000fe400000000ff */
[----:B------:R-:W-:-:S05]  /*eaa0*/  ISETP.GT.AND P6, PT, R3, 0x88, P6 ;  /* 0x000000880300780c */ /* 0x000fca00037c4270 */
[----:B------:R2:W-:Y:S01]  /*eab0*/  @P4 STG.E.U16 desc[UR48][R10.64+0x42], R185 ;  /* 0x000042b90a004986 */ /* 0x0005e2000c101530 */
[----:B------:R-:W-:-:S03]  /*eac0*/  ISETP.NE.AND P4, PT, R13, RZ, PT ;  /* 0x000000ff0d00720c */ /* 0x000fc60003f85270 */
[----:B------:R2:W-:Y:S01]  /*ead0*/  @P5 STG.E.U16 desc[UR48][R8.64+0x42], R187 ;  /* 0x000042bb08005986 */ /* 0x0005e2000c101530 */
[----:B------:R-:W-:Y:S01]  /*eae0*/  ISETP.GT.AND P5, PT, R3, 0x80, P4 ;  /* 0x000000800300780c */ /* 0x000fe200027a4270 */
[-C--:B------:R-:W-:Y:S01]  /*eaf0*/  FMUL R186, R186, R2.reuse ;  /* 0x00000002baba7220 */ /* 0x080fe20000400000 */
[----:B------:R-:W-:-:S04]  /*eb00*/  FMUL R188, R188, R2 ;  /* 0x00000002bcbc7220 */ /* 0x000fc80000400000 */
[----:B------:R-:W-:Y:S02]  /*eb10*/  F2FP.F16.F32.PACK_AB R186, RZ, R186 ;  /* 0x000000baffba723e */ /* 0x000fe400000000ff */
[----:B------:R-:W-:-:S03]  /*eb20*/  F2FP.F16.F32.PACK_AB R188, RZ, R188 ;  /* 0x000000bcffbc723e */ /* 0x000fc600000000ff */
[----:B------:R2:W-:Y:S01]  /*eb30*/  @P6 STG.E.U16 desc[UR48][R8.64+0x40], R186 ;  /* 0x000040ba08006986 */ /* 0x0005e2000c101530 */
[----:B------:R-:W-:-:S03]  /*eb40*/  ISETP.GT.AND P4, PT, R3, 0x88, P4 ;  /* 0x000000880300780c */ /* 0x000fc60002784270 */
[----:B------:R2:W-:Y:S01]  /*eb50*/  @P5 STG.E.U16 desc[UR48][R10.64+0x50], R188 ;  /* 0x000050bc0a005986 */ /* 0x0005e2000c101530 */
[----:B------:R-:W-:Y:S01]  /*eb60*/  ISETP.GT.AND P5, PT, R3, 0x80, P3 ;  /* 0x000000800300780c */ /* 0x000fe20001fa4270 */
[-C--:B------:R-:W-:Y:S01]  /*eb70*/  FMUL R189, R189, R2.reuse ;  /* 0x00000002bdbd7220 */ /* 0x080fe20000400000 */
[----:B------:R-:W-:-:S04]  /*eb80*/  FMUL R190, R190, R2 ;  /* 0x00000002bebe7220 */ /* 0x000fc80000400000 */
[----:B------:R-:W-:Y:S02]  /*eb90*/  F2FP.F16.F32.PACK_AB R189, RZ, R189 ;  /* 0x000000bdffbd723e */ /* 0x000fe400000000ff */
[----:B------:R-:W-:Y:S02]  /*eba0*/  F2FP.F16.F32.PACK_AB R190, RZ, R190 ;  /* 0x000000beffbe723e */ /* 0x000fe400000000ff */
[----:B------:R-:W-:-:S03]  /*ebb0*/  ISETP.GT.AND P3, PT, R3, 0x88, P3 ;  /* 0x000000880300780c */ /* 0x000fc60001f64270 */
[----:B------:R2:W-:Y:S01]  /*ebc0*/  @P5 STG.E.U16 desc[UR48][R10.64+0x52], R189 ;  /* 0x000052bd0a005986 */ /* 0x0005e2000c101530 */
[----:B------:R-:W-:-:S03]  /*ebd0*/  FMUL R191, R191, R2 ;  /* 0x00000002bfbf7220 */ /* 0x000fc60000400000 */
[----:B------:R2:W-:Y:S01]  /*ebe0*/  @P4 STG.E.U16 desc[UR48][R8.64+0x50], R190 ;  /* 0x000050be08004986 */ /* 0x0005e2000c101530 */
[C---:B------:R-:W-:Y:S01]  /*ebf0*/  ISETP.GT.AND P4, PT, R3.reuse, 0x80, P2 ;  /* 0x000000800300780c */ /* 0x040fe20001784270 */
[----:B------:R-:W-:Y:S01]  /*ec00*/  FMUL R192, R192, R2 ;  /* 0x00000002c0c07220 */ /* 0x000fe20000400000 */
[----:B------:R-:W-:Y:S02]  /*ec10*/  F2FP.F16.F32.PACK_AB R191, RZ, R191 ;  /* 0x000000bfffbf723e */ /* 0x000fe400000000ff */
[C---:B------:R-:W-:Y:S02]  /*ec20*/  ISETP.GT.AND P5, PT, R3.reuse, 0x80, P0 ;  /* 0x000000800300780c */ /* 0x040fe400007a4270 */
[----:B------:R-:W-:Y:S02]  /*ec30*/  F2FP.F16.F32.PACK_AB R192, RZ, R192 ;  /* 0x000000c0ffc0723e */ /* 0x000fe400000000ff */
[----:B------:R-:W-:Y:S01]  /*ec40*/  ISETP.GT.AND P2, PT, R3, 0x88, P2 ;  /* 0x000000880300780c */ /* 0x000fe20001744270 */
[-C--:B------:R-:W-:Y:S01]  /*ec50*/  FMUL R193, R193, R2.reuse ;  /* 0x00000002c1c17220 */ /* 0x080fe20000400000 */
[----:B------:R-:W-:Y:S01]  /*ec60*/  ISETP.GT.AND P6, PT, R0, 0x39, PT ;  /* 0x000000390000780c */ /* 0x000fe20003fc4270 */
[----:B------:R-:W-:Y:S01]  /*ec70*/  FMUL R194, R194, R2 ;  /* 0x00000002c2c27220 */ /* 0x000fe20000400000 */
[----:B------:R2:W-:Y:S01]  /*ec80*/  @P3 STG.E.U16 desc[UR48][R8.64+0x52], R191 ;  /* 0x000052bf08003986 */ /* 0x0005e2000c101530 */
[----:B------:R-:W-:-:S02]  /*ec90*/  ISETP.GT.AND P0, PT, R3, 0x88, P0 ;  /* 0x000000880300780c */ /* 0x000fc40000704270 */
[C---:B------:R-:W-:Y:S01]  /*eca0*/  ISETP.GT.AND P3, PT, R3.reuse, 0x80, P1 ;  /* 0x000000800300780c */ /* 0x040fe20000f64270 */
[----:B------:R2:W-:Y:S01]  /*ecb0*/  @P4 STG.E.U16 desc[UR48][R10.64+0x60], R192 ;  /* 0x000060c00a004986 */ /* 0x0005e2000c101530 */
[----:B------:R-:W-:Y:S01]  /*ecc0*/  ISETP.GT.AND P4, PT, R3, 0x80, P6 ;  /* 0x000000800300780c */ /* 0x000fe20003784270 */
[-C--:B------:R-:W-:Y:S01]  /*ecd0*/  FMUL R195, R195, R2.reuse ;  /* 0x00000002c3c37220 */ /* 0x080fe20000400000 */
[----:B------:R-:W-:Y:S01]  /*ece0*/  F2FP.F16.F32.PACK_AB R193, RZ, R193 ;  /* 0x000000c1ffc1723e */ /* 0x000fe200000000ff */
[----:B------:R-:W-:Y:S01]  /*ecf0*/  FMUL R196, R196, R2 ;  /* 0x00000002c4c47220 */ /* 0x000fe20000400000 */
[----:B------:R-:W-:Y:S01]  /*ed00*/  F2FP.F16.F32.PACK_AB R194, RZ, R194 ;  /* 0x000000c2ffc2723e */ /* 0x000fe200000000ff */
[----:B------:R-:W-:Y:S01]  /*ed10*/  FMUL R197, R197, R2 ;  /* 0x00000002c5c57220 */ /* 0x000fe20000400000 */
[----:B------:R-:W-:Y:S01]  /*ed20*/  F2FP.F16.F32.PACK_AB R195, RZ, R195 ;  /* 0x000000c3ffc3723e */ /* 0x000fe200000000ff */
[----:B------:R2:W-:Y:S01]  /*ed30*/  @P5 STG.E.U16 desc[UR48][R10.64+0x62], R193 ;  /* 0x000062c10a005986 */ /* 0x0005e2000c101530 */
[----:B------:R-:W-:-:S02]  /*ed40*/  F2FP.F16.F32.PACK_AB R196, RZ, R196 ;  /* 0x000000c4ffc4723e */ /* 0x000fc400000000ff */
[----:B------:R-:W-:Y:S01]  /*ed50*/  F2FP.F16.F32.PACK_AB R197, RZ, R197 ;  /* 0x000000c5ffc5723e */ /* 0x000fe200000000ff */
[----:B------:R2:W-:Y:S01]  /*ed60*/  @P2 STG.E.U16 desc[UR48][R8.64+0x60], R194 ;  /* 0x000060c208002986 */ /* 0x0005e2000c101530 */
[C---:B------:R-:W-:Y:S02]  /*ed70*/  ISETP.GT.AND P1, PT, R3.reuse, 0x88, P1 ;  /* 0x000000880300780c */ /* 0x040fe40000f24270 */
[C---:B------:R-:W-:Y:S02]  /*ed80*/  ISETP.GT.AND P2, PT, R0.reuse, 0x39, PT ;  /* 0x000000390000780c */ /* 0x040fe40003f44270 */
[C---:B------:R-:W-:Y:S02]  /*ed90*/  ISETP.GT.AND P6, PT, R0.reuse, 0x40, PT ;  /* 0x000000400000780c */ /* 0x040fe40003fc4270 */
[----:B------:R-:W-:Y:S01]  /*eda0*/  ISETP.GT.AND P5, PT, R0, 0x41, PT ;  /* 0x000000410000780c */ /* 0x000fe20003fa4270 */
[----:B------:R-:W-:Y:S01]  /*edb0*/  FMUL R198, R198, R2 ;  /* 0x00000002c6c67220 */ /* 0x000fe20000400000 */
[----:B------:R2:W-:Y:S01]  /*edc0*/  @P0 STG.E.U16 desc[UR48][R8.64+0x62], R195 ;  /* 0x000062c308000986 */ /* 0x0005e2000c101530 */
[----:B------:R-:W-:-:S02]  /*edd0*/  ISETP.GT.AND P0, PT, R3, 0x88, P2 ;  /* 0x000000880300780c */ /* 0x000fc40001704270 */
[C---:B------:R-:W-:Y:S01]  /*ede0*/  ISETP.GT.AND P2, PT, R3.reuse, RZ, P6 ;  /* 0x000000ff0300720c */ /* 0x040fe20003744270 */
[----:B------:R2:W-:Y:S01]  /*edf0*/  @P3 STG.E.U16 desc[UR48][R10.64+0x70], R196 ;  /* 0x000070c40a003986 */ /* 0x0005e2000c101530 */
[----:B------:R-:W-:Y:S01]  /*ee00*/  ISETP.GT.AND P3, PT, R3, RZ, P5 ;  /* 0x000000ff0300720c */ /* 0x000fe20002f64270 */
[-C--:B------:R-:W-:Y:S02]  /*ee10*/  FMUL R199, R199, R2.reuse ;  /* 0x00000002c7c77220 */ /* 0x080fe40000400000 */
[----:B------:R2:W-:Y:S01]  /*ee20*/  @P4 STG.E.U16 desc[UR48][R10.64+0x72], R197 ;  /* 0x000072c50a004986 */ /* 0x0005e2000c101530 */
[----:B------:R-:W-:Y:S01]  /*ee30*/  ISETP.GT.AND P4, PT, R3, 0x8, P6 ;  /* 0x000000080300780c */ /* 0x000fe20003784270 */
[----:B------:R-:W-:Y:S01]  /*ee40*/  FMUL R168, R168, R2 ;  /* 0x00000002a8a87220 */ /* 0x000fe20000400000 */
[----:B------:R-:W-:Y:S01]  /*ee50*/  F2FP.F16.F32.PACK_AB R198, RZ, R198 ;  /* 0x000000c6ffc6723e */ /* 0x000fe200000000ff */
[-C--:B------:R-:W-:Y:S01]  /*ee60*/  FMUL R169, R169, R2.reuse ;  /* 0x00000002a9a97220 */ /* 0x080fe20000400000 */
[----:B------:R-:W-:Y:S01]  /*ee70*/  FMUL R170, R170, R2 ;  /* 0x00000002aaaa7220 */ /* 0x000fe20000400000 */
[----:B------:R-:W-:-:S02]  /*ee80*/  F2FP.F16.F32.PACK_AB R199, RZ, R199 ;  /* 0x000000c7ffc7723e */ /* 0x000fc400000000ff */
[----:B------:R2:W-:Y:S01]  /*ee90*/  @P1 STG.E.U16 desc[UR48][R8.64+0x70], R198 ;  /* 0x000070c608001986 */ /* 0x0005e2000c101530 */
[----:B------:R-:W-:Y:S02]  /*eea0*/  F2FP.F16.F32.PACK_AB R168, RZ, R168 ;  /* 0x000000a8ffa8723e */ /* 0x000fe400000000ff */
[----:B------:R-:W-:Y:S02]  /*eeb0*/  F2FP.F16.F32.PACK_AB R169, RZ, R169 ;  /* 0x000000a9ffa9723e */ /* 0x000fe400000000ff */
[----:B------:R-:W-:Y:S02]  /*eec0*/  F2FP.F16.F32.PACK_AB R170, RZ, R170 ;  /* 0x000000aaffaa723e */ /* 0x000fe400000000ff */
[----:B------:R-:W-:Y:S01]  /*eed0*/  ISETP.GT.AND P1, PT, R3, 0x8, P5 ;  /* 0x000000080300780c */ /* 0x000fe20002f24270 */
[----:B------:R-:W-:Y:S01]  /*eee0*/  FMUL R171, R171, R2 ;  /* 0x00000002abab7220 */ /* 0x000fe20000400000 */
[----:B------:R2:W-:Y:S04]  /*eef0*/  @P0 STG.E.U16 desc[UR48][R8.64+0x72], R199 ;  /* 0x000072c708000986 */ /* 0x0005e8000c101530 */
[----:B------:R2:W-:Y:S04]  /*ef00*/  @P2 STG.E.U16 desc[UR48][R4.64+0x80], R168 ;  /* 0x000080a804002986 */ /* 0x0005e8000c101530 */
[----:B------:R2:W-:Y:S01]  /*ef10*/  @P3 STG.E.U16 desc[UR48][R4.64+0x82], R169 ;  /* 0x000082a904003986 */ /* 0x0005e2000c101530 */
[----:B------:R-:W-:-:S03]  /*ef20*/  ISETP.GT.AND P3, PT, R0, 0x49, PT ;  /* 0x000000490000780c */ /* 0x000fc60003f64270 */
[----:B------:R2:W-:Y:S01]  /*ef30*/  @P4 STG.E.U16 desc[UR48][R6.64+0x80], R170 ;  /* 0x000080aa06004986 */ /* 0x0005e2000c101530 */
[----:B------:R-:W-:Y:S02]  /*ef40*/  ISETP.GT.AND P4, PT, R0, 0x48, PT ;  /* 0x000000480000780c */ /* 0x000fe40003f84270 */
[----:B------:R-:W-:Y:S02]  /*ef50*/  F2FP.F16.F32.PACK_AB R171, RZ, R171 ;  /* 0x000000abffab723e */ /* 0x000fe400000000ff */
[C---:B------:R-:W-:Y:S02]  /*ef60*/  ISETP.GT.AND P0, PT, R3.reuse, RZ, P4 ;  /* 0x000000ff0300720c */ /* 0x040fe40002704270 */
[----:B------:R-:W-:Y:S01]  /*ef70*/  ISETP.GT.AND P2, PT, R3, RZ, P3 ;  /* 0x000000ff0300720c */ /* 0x000fe20001f44270 */
        /* <DEDUP_REMOVED lines=9> */
[----:B------:R-:W-:-:S03]  /*f010*/  ISETP.GT.AND P0, PT, R3, 0x8, P3 ;  /* 0x000000080300780c */ /* 0x000fc60001f04270 */
[----:B------:R2:W-:Y:S01]  /*f020*/  @P2 STG.E.U16 desc[UR48][R4.64+0x92], R173 ;  /* 0x000092ad04002986 */ /* 0x0005e2000c101530 */
[----:B------:R-:W-:Y:S01]  /*f030*/  ISETP.GT.AND P2, PT, R0, 0x50, PT ;  /* 0x000000500000780c */ /* 0x000fe20003f44270 */
[-C--:B------:R-:W-:Y:S02]  /*f040*/  FMUL R175, R175, R2.reuse ;  /* 0x00000002afaf7220 */ /* 0x080fe40000400000 */
[----:B------:R2:W-:Y:S01]  /*f050*/  @P1 STG.E.U16 desc[UR48][R6.64+0x90], R174 ;  /* 0x000090ae06001986 */ /* 0x0005e2000c101530 */
[----:B------:R-:W-:Y:S01]  /*f060*/  ISETP.GT.AND P1, PT, R3, RZ, P2 ;  /* 0x000000ff0300720c */ /* 0x000fe20001724270 */
[----:B------:R-:W-:Y:S01]  /*f070*/  FMUL R176, R176, R2 ;  /* 0x00000002b0b07220 */ /* 0x000fe20000400000 */
[----:B------:R-:W-:-:S04]  /*f080*/  F2FP.F16.F32.PACK_AB R175, RZ, R175 ;  /* 0x000000afffaf723e */ /* 0x000fc800000000ff */
[----:B------:R-:W-:Y:S01]  /*f090*/  F2FP.F16.F32.PACK_AB R176, RZ, R176 ;  /* 0x000000b0ffb0723e */ /* 0x000fe200000000ff */
[----:B------:R2:W-:Y:S01]  /*f0a0*/  @P0 STG.E.U16 desc[UR48][R6.64+0x92], R175 ;  /* 0x000092af06000986 */ /* 0x0005e2000c101530 */
[----:B------:R-:W-:Y:S01]  /*f0b0*/  ISETP.GT.AND P0, PT, R0, 0x51, PT ;  /* 0x000000510000780c */ /* 0x000fe20003f04270 */
[----:B------:R-:W-:-:S04]  /*f0c0*/  FMUL R177, R177, R2 ;  /* 0x00000002b1b17220 */ /* 0x000fc80000400000 */
[----:B------:R2:W-:Y:S01]  /*f0d0*/  @P1 STG.E.U16 desc[UR48][R4.64+0xa0], R176 ;  /* 0x0000a0b004001986 */ /* 0x0005e2000c101530 */
[----:B------:R-:W-:Y:S02]  /*f0e0*/  ISETP.GT.AND P1, PT, R3, RZ, P0 ;  /* 0x000000ff0300720c */ /* 0x000fe40000724270 */
[----:B------:R-:W-:Y:S01]  /*f0f0*/  F2FP.F16.F32.PACK_AB R177, RZ, R177 ;  /* 0x000000b1ffb1723e */ /* 0x000fe200000000ff */
[----:B------:R-:W-:-:S10]  /*f100*/  FMUL R178, R178, R2 ;  /* 0x00000002b2b27220 */ /* 0x000fd40000400000 */
[----:B------:R2:W-:Y:S01]  /*f110*/  @P1 STG.E.U16 desc[UR48][R4.64+0xa2], R177 ;  /* 0x0000a2b104001986 */ /* 0x0005e2000c101530 */
[----:B------:R-:W-:Y:S02]  /*f120*/  ISETP.GT.AND P1, PT, R3, 0x8, P2 ;  /* 0x000000080300780c */ /* 0x000fe40001724270 */
[----:B------:R-:W-:Y:S01]  /*f130*/  F2FP.F16.F32.PACK_AB R178, RZ, R178 ;  /* 0x000000b2ffb2723e */ /* 0x000fe200000000ff */
[----:B------:R-:W-:-:S10]  /*f140*/  FMUL R179, R179, R2 ;  /* 0x00000002b3b37220 */ /* 0x000fd40000400000 */
[----:B------:R2:W-:Y:S01]  /*f150*/  @P1 STG.E.U16 desc[UR48][R6.64+0xa0], R178 ;  /* 0x0000a0b206001986 */ /* 0x0005e2000c101530 */
[----:B------:R-:W-:Y:S02]  /*f160*/  ISETP.GT.AND P1, PT, R3, 0x8, P0 ;  /* 0x000000080300780c */ /* 0x000fe40000724270 */
[----:B------:R-:W-:Y:S02]  /*f170*/  F2FP.F16.F32.PACK_AB R179, RZ, R179 ;  /* 0x000000b3ffb3723e */ /* 0x000fe400000000ff */
[----:B------:R-:W-:Y:S01]  /*f180*/  P2R R12, PR, RZ, 0x40 ;  /* 0x00000040ff0c7803 */ /* 0x000fe20000000000 */
[----:B------:R-:W-:-:S08]  /*f190*/  FMUL R180, R180, R2 ;  /* 0x00000002b4b47220 */ /* 0x000fd00000400000 */
[----:B------:R2:W-:Y:S01]  /*f1a0*/  @P1 STG.E.U16 desc[UR48][R6.64+0xa2], R179 ;  /* 0x0000a2b306001986 */ /* 0x0005e2000c101530 */
[----:B------:R-:W-:-:S04]  /*f1b0*/  ISETP.GT.AND P1, PT, R0, 0x58, PT ;  /* 0x000000580000780c */ /* 0x000fc80003f24270 */
[----:B------:R-:W-:Y:S02]  /*f1c0*/  ISETP.GT.AND P6, PT, R3, RZ, P1 ;  /* 0x000000ff0300720c */ /* 0x000fe40000fc4270 */
[----:B------:R-:W-:Y:S02]  /*f1d0*/  F2FP.F16.F32.PACK_AB R180, RZ, R180 ;  /* 0x000000b4ffb4723e */ /* 0x000fe400000000ff */
[----:B------:R-:W-:Y:S02]  /*f1e0*/  P2R R13, PR, RZ, 0x10 ;  /* 0x00000010ff0d7803 */ /* 0x000fe40000000000 */
[----:B------:R-:W-:Y:S01]  /*f1f0*/  ISETP.GT.AND P4, PT, R0, 0x59, PT ;  /* 0x000000590000780c */ /* 0x000fe20003f84270 */
        /* <DEDUP_REMOVED lines=459> */
[----:B------:R2:W-:Y:S04]  /*10eb0*/  @P6 STG.E.U16 desc[UR48][R8.64+0x140], R58 ;  /* 0x0001403a08006986 */ /* 0x0005e8000c101530 */
[----:B------:R2:W-:Y:S01]  /*10ec0*/  @P5 STG.E.U16 desc[UR48][R10.64+0x150], R60 ;  /* 0x0001503c0a005986 */ /* 0x0005e2000c101530 */
[----:B------:R-:W-:Y:S01]  /*10ed0*/  ISETP.GT.AND P5, PT, R3, 0x80, P3 ;  /* 0x000000800300780c */ /* 0x000fe20001fa4270 */
[-C--:B------:R-:W-:Y:S01]  /*10ee0*/  FMUL R61, R61, R2.reuse ;  /* 0x000000023d3d7220 */ /* 0x080fe20000400000 */
[----:B------:R-:W-:Y:S01]  /*10ef0*/  ISETP.GT.AND P4, PT, R3, 0x88, P4 ;  /* 0x000000880300780c */ /* 0x000fe20002784270 */
[----:B------:R-:W-:-:S03]  /*10f00*/  FMUL R62, R62, R2 ;  /* 0x000000023e3e7220 */ /* 0x000fc60000400000 */
[----:B------:R-:W-:Y:S02]  /*10f10*/  F2FP.F16.F32.PACK_AB R61, RZ, R61 ;  /* 0x0000003dff3d723e */ /* 0x000fe400000000ff */
[----:B------:R-:W-:Y:S02]  /*10f20*/  F2FP.F16.F32.PACK_AB R62, RZ, R62 ;  /* 0x0000003eff3e723e */ /* 0x000fe400000000ff */
[----:B------:R-:W-:-:S03]  /*10f30*/  ISETP.GT.AND P3, PT, R3, 0x88, P3 ;  /* 0x000000880300780c */ /* 0x000fc60001f64270 */
[----:B------:R2:W-:Y:S01]  /*10f40*/  @P5 STG.E.U16 desc[UR48][R10.64+0x152], R61 ;  /* 0x0001523d0a005986 */ /* 0x0005e2000c101530 */
[----:B------:R-:W-:Y:S01]  /*10f50*/  ISETP.GT.AND P5, PT, R3, 0x80, P0 ;  /* 0x000000800300780c */ /* 0x000fe200007a4270 */
[-C--:B------:R-:W-:Y:S01]  /*10f60*/  FMUL R63, R63, R2.reuse ;  /* 0x000000023f3f7220 */ /* 0x080fe20000400000 */
[-C--:B------:R-:W-:Y:S01]  /*10f70*/  FMUL R65, R65, R2.reuse ;  /* 0x0000000241417220 */ /* 0x080fe20000400000 */
[----:B------:R2:W-:Y:S01]  /*10f80*/  @P4 STG.E.U16 desc[UR48][R8.64+0x150], R62 ;  /* 0x0001503e08004986 */ /* 0x0005e2000c101530 */
[----:B------:R-:W-:Y:S01]  /*10f90*/  ISETP.GT.AND P4, PT, R3, 0x80, P2 ;  /* 0x000000800300780c */ /* 0x000fe20001784270 */
[----:B------:R-:W-:Y:S01]  /*10fa0*/  FMUL R64, R64, R2 ;  /* 0x0000000240407220 */ /* 0x000fe20000400000 */
[----:B------:R-:W-:Y:S02]  /*10fb0*/  F2FP.F16.F32.PACK_AB R63, RZ, R63 ;  /* 0x0000003fff3f723e */ /* 0x000fe400000000ff */
[----:B------:R-:W-:Y:S02]  /*10fc0*/  F2FP.F16.F32.PACK_AB R65, RZ, R65 ;  /* 0x00000041ff41723e */ /* 0x000fe400000000ff */
[----:B------:R-:W-:Y:S01]  /*10fd0*/  F2FP.F16.F32.PACK_AB R64, RZ, R64 ;  /* 0x00000040ff40723e */ /* 0x000fe200000000ff */
[----:B------:R2:W-:Y:S04]  /*10fe0*/  @P3 STG.E.U16 desc[UR48][R8.64+0x152], R63 ;  /* 0x0001523f08003986 */ /* 0x0005e8000c101530 */
[----:B------:R2:W-:Y:S01]  /*10ff0*/  @P5 STG.E.U16 desc[UR48][R10.64+0x162], R65 ;  /* 0x000162410a005986 */ /* 0x0005e2000c101530 */
[----:B------:R-:W-:-:S02]  /*11000*/  ISETP.GT.AND P5, PT, R0, 0xb9, PT ;  /* 0x000000b90000780c */ /* 0x000fc40003fa4270 */
[C---:B------:R-:W-:Y:S01]  /*11010*/  ISETP.GT.AND P2, PT, R3.reuse, 0x88, P2 ;  /* 0x000000880300780c */ /* 0x040fe20001744270 */
[----:B------:R2:W-:Y:S01]  /*11020*/  @P4 STG.E.U16 desc[UR48][R10.64+0x160], R64 ;  /* 0x000160400a004986 */ /* 0x0005e2000c101530 */
[C---:B------:R-:W-:Y:S02]  /*11030*/  ISETP.GT.AND P0, PT, R3.reuse, 0x88, P0 ;  /* 0x000000880300780c */ /* 0x040fe40000704270 */
[C---:B------:R-:W-:Y:S02]  /*11040*/  ISETP.GT.AND P3, PT, R3.reuse, 0x80, P1 ;  /* 0x000000800300780c */ /* 0x040fe40000f64270 */
[C---:B------:R-:W-:Y:S01]  /*11050*/  ISETP.GT.AND P4, PT, R3.reuse, 0x80, P5 ;  /* 0x000000800300780c */ /* 0x040fe20002f84270 */
[-C--:B------:R-:W-:Y:S01]  /*11060*/  FMUL R66, R66, R2.reuse ;  /* 0x0000000242427220 */ /* 0x080fe20000400000 */
[----:B------:R-:W-:Y:S01]  /*11070*/  ISETP.GT.AND P1, PT, R3, 0x88, P1 ;  /* 0x000000880300780c */ /* 0x000fe20000f24270 */
[-C--:B------:R-:W-:Y:S01]  /*11080*/  FMUL R67, R67, R2.reuse ;  /* 0x0000000243437220 */ /* 0x080fe20000400000 */
[-C--:B------:R-:W-:Y:S01]  /*11090*/  FMUL R68, R68, R2.reuse ;  /* 0x0000000244447220 */ /* 0x080fe20000400000 */
[-C--:B------:R-:W-:Y:S01]  /*110a0*/  FMUL R69, R69, R2.reuse ;  /* 0x0000000245457220 */ /* 0x080fe20000400000 */
[----:B------:R-:W-:Y:S01]  /*110b0*/  FMUL R70, R70, R2 ;  /* 0x0000000246467220 */ /* 0x000fe20000400000 */
[----:B------:R-:W-:-:S02]  /*110c0*/  F2FP.F16.F32.PACK_AB R66, RZ, R66 ;  /* 0x00000042ff42723e */ /* 0x000fc400000000ff */
[----:B------:R-:W-:Y:S02]  /*110d0*/  F2FP.F16.F32.PACK_AB R67, RZ, R67 ;  /* 0x00000043ff43723e */ /* 0x000fe400000000ff */
[----:B------:R-:W-:Y:S02]  /*110e0*/  F2FP.F16.F32.PACK_AB R68, RZ, R68 ;  /* 0x00000044ff44723e */ /* 0x000fe400000000ff */
[----:B------:R-:W-:Y:S02]  /*110f0*/  F2FP.F16.F32.PACK_AB R69, RZ, R69 ;  /* 0x00000045ff45723e */ /* 0x000fe400000000ff */
[----:B------:R-:W-:Y:S01]  /*11100*/  F2FP.F16.F32.PACK_AB R70, RZ, R70 ;  /* 0x00000046ff46723e */ /* 0x000fe200000000ff */
[----:B------:R2:W-:Y:S01]  /*11110*/  @P2 STG.E.U16 desc[UR48][R8.64+0x160], R66 ;  /* 0x0001604208002986 */ /* 0x0005e2000c101530 */
[----:B------:R-:W-:-:S03]  /*11120*/  ISETP.GT.AND P6, PT, R0, 0xc0, PT ;  /* 0x000000c00000780c */ /* 0x000fc60003fc4270 */
[----:B------:R2:W-:Y:S01]  /*11130*/  @P0 STG.E.U16 desc[UR48][R8.64+0x162], R67 ;  /* 0x0001624308000986 */ /* 0x0005e2000c101530 */
[----:B------:R-:W-:-:S03]  /*11140*/  ISETP.GT.AND P0, PT, R0, 0xc1, PT ;  /* 0x000000c10000780c */ /* 0x000fc60003f04270 */
[----:B------:R2:W-:Y:S01]  /*11150*/  @P3 STG.E.U16 desc[UR48][R10.64+0x170], R68 ;  /* 0x000170440a003986 */ /* 0x0005e2000c101530 */
[----:B------:R-:W-:-:S03]  /*11160*/  ISETP.GT.AND P2, PT, R3, RZ, P6 ;  /* 0x000000ff0300720c */ /* 0x000fc60003744270 */
[----:B------:R2:W-:Y:S04]  /*11170*/  @P4 STG.E.U16 desc[UR48][R10.64+0x172], R69 ;  /* 0x000172450a004986 */ /* 0x0005e8000c101530 */
[----:B------:R2:W-:Y:S01]  /*11180*/  @P1 STG.E.U16 desc[UR48][R8.64+0x170], R70 ;  /* 0x0001704608001986 */ /* 0x0005e2000c101530 */
[----:B------:R-:W-:Y:S01]  /*11190*/  ISETP.GT.AND P1, PT, R3, 0x88, P5 ;  /* 0x000000880300780c */ /* 0x000fe20002f24270 */
[-C--:B------:R-:W-:Y:S01]  /*111a0*/  FMUL R71, R71, R2.reuse ;  /* 0x0000000247477220 */ /* 0x080fe20000400000 */
[-C--:B------:R-:W-:Y:S01]  /*111b0*/  FMUL R40, R40, R2.reuse ;  /* 0x0000000228287220 */ /* 0x080fe20000400000 */
[C---:B------:R-:W-:Y:S02]  /*111c0*/  ISETP.GT.AND P4, PT, R3.reuse, RZ, P0 ;  /* 0x000000ff0300720c */ /* 0x040fe40000784270 */
[----:B------:R-:W-:Y:S01]  /*111d0*/  ISETP.GT.AND P3, PT, R3, 0x8, P0 ;  /* 0x000000080300780c */ /* 0x000fe20000764270 */
[-C--:B------:R-:W-:Y:S01]  /*111e0*/  FMUL R41, R41, R2.reuse ;  /* 0x0000000229297220 */ /* 0x080fe20000400000 */
[----:B------:R-:W-:Y:S01]  /*111f0*/  F2FP.F16.F32.PACK_AB R71, RZ, R71 ;  /* 0x00000047ff47723e */ /* 0x000fe200000000ff */
[----:B------:R-:W-:Y:S01]  /*11200*/  FMUL R43, R43, R2 ;  /* 0x000000022b2b7220 */ /* 0x000fe20000400000 */
[----:B------:R-:W-:-:S02]  /*11210*/  F2FP.F16.F32.PACK_AB R40, RZ, R40 ;  /* 0x00000028ff28723e */ /* 0x000fc400000000ff */
[C---:B------:R-:W-:Y:S01]  /*11220*/  ISETP.GT.AND P5, PT, R3.reuse, 0x8, P6 ;  /* 0x000000080300780c */ /* 0x040fe200037a4270 */
[----:B------:R-:W-:Y:S01]  /*11230*/  FMUL R42, R42, R2 ;  /* 0x000000022a2a7220 */ /* 0x000fe20000400000 */
[----:B------:R-:W-:Y:S01]  /*11240*/  F2FP.F16.F32.PACK_AB R41, RZ, R41 ;  /* 0x00000029ff29723e */ /* 0x000fe200000000ff */
[----:B------:R2:W-:Y:S01]  /*11250*/  @P1 STG.E.U16 desc[UR48][R8.64+0x172], R71 ;  /* 0x0001724708001986 */ /* 0x0005e2000c101530 */
[----:B------:R-:W-:Y:S02]  /*11260*/  F2FP.F16.F32.PACK_AB R43, RZ, R43 ;  /* 0x0000002bff2b723e */ /* 0x000fe400000000ff */
[C---:B------:R-:W-:Y:S01]  /*11270*/  ISETP.GT.AND P1, PT, R0.reuse, 0xc8, PT ;  /* 0x000000c80000780c */ /* 0x040fe20003f24270 */
[----:B------:R2:W-:Y:S01]  /*11280*/  @P2 STG.E.U16 desc[UR48][R4.64+0x180], R40 ;  /* 0x0001802804002986 */ /* 0x0005e2000c101530 */
[----:B------:R-:W-:Y:S02]  /*11290*/  ISETP.GT.AND P2, PT, R0, 0xc9, PT ;  /* 0x000000c90000780c */ /* 0x000fe40003f44270 */
[----:B------:R-:W-:Y:S01]  /*112a0*/  F2FP.F16.F32.PACK_AB R42, RZ, R42 ;  /* 0x0000002aff2a723e */ /* 0x000fe200000000ff */
[----:B------:R2:W-:Y:S01]  /*112b0*/  @P4 STG.E.U16 desc[UR48][R4.64+0x182], R41 ;  /* 0x0001822904004986 */ /* 0x0005e2000c101530 */
[----:B------:R-:W-:-:S03]  /*112c0*/  ISETP.GT.AND P4, PT, R3, RZ, P1 ;  /* 0x000000ff0300720c */ /* 0x000fc60000f84270 */
[----:B------:R2:W-:Y:S01]  /*112d0*/  @P3 STG.E.U16 desc[UR48][R6.64+0x182], R43 ;  /* 0x0001822b06003986 */ /* 0x0005e2000c101530 */
[----:B------:R-:W-:Y:S01]  /*112e0*/  ISETP.GT.AND P3, PT, R3, RZ, P2 ;  /* 0x000000ff0300720c */ /* 0x000fe20001764270 */
[-C--:B------:R-:W-:Y:S01]  /*112f0*/  FMUL R44, R44, R2.reuse ;  /* 0x000000022c2c7220 */ /* 0x080fe20000400000 */
[-C--:B------:R-:W-:Y:S01]  /*11300*/  FMUL R45, R45, R2.reuse ;  /* 0x000000022d2d7220 */ /* 0x080fe20000400000 */
[----:B------:R2:W-:Y:S01]  /*11310*/  @P5 STG.E.U16 desc[UR48][R6.64+0x180], R42 ;  /* 0x0001802a06005986 */ /* 0x0005e2000c101530 */
[C---:B------:R-:W-:Y:S01]  /*11320*/  ISETP.GT.AND P5, PT, R3.reuse, 0x8, P1 ;  /* 0x000000080300780c */ /* 0x040fe20000fa4270 */
[----:B------:R-:W-:Y:S01]  /*11330*/  FMUL R46, R46, R2 ;  /* 0x000000022e2e7220 */ /* 0x000fe20000400000 */
[----:B------:R-:W-:Y:S02]  /*11340*/  F2FP.F16.F32.PACK_AB R44, RZ, R44 ;  /* 0x0000002cff2c723e */ /* 0x000fe400000000ff */
        /* <DEDUP_REMOVED lines=25> */
[----:B------:R-:W-:Y:S01]  /*114e0*/  F2FP.F16.F32.PACK_AB R51, RZ, R51 ;  /* 0x00000033ff33723e */ /* 0x000fe200000000ff */
[----:B------:R-:W-:-:S10]  /*114f0*/  FMUL R52, R52, R2 ;  /* 0x0000000234347220 */ /* 0x000fd40000400000 */
[----:B------:R2:W-:Y:S01]  /*11500*/  @P5 STG.E.U16 desc[UR48][R6.64+0x1a2], R51 ;  /* 0x0001a23306005986 */ /* 0x0005e2000c101530 */
[----:B------:R-:W-:-:S04]  /*11510*/  ISETP.GT.AND P5, PT, R0, 0xd8, PT ;  /* 0x000000d80000780c */ /* 0x000fc80003fa4270 */
[----:B------:R-:W-:Y:S02]  /*11520*/  ISETP.GT.AND P6, PT, R3, RZ, P5 ;  /* 0x000000ff0300720c */ /* 0x000fe40002fc4270 */
[----:B------:R-:W-:Y:S02]  /*11530*/  F2FP.F16.F32.PACK_AB R52, RZ, R52 ;  /* 0x00000034ff34723e */ /* 0x000fe400000000ff */
[----:B------:R-:W-:Y:S01]  /*11540*/  P2R R13, PR, RZ, 0x2 ;  /* 0x00000002ff0d7803 */ /* 0x000fe20000000000 */
[----:B------:R-:W-:-:S08]  /*11550*/  FMUL R53, R53, R2 ;  /* 0x0000000235357220 */ /* 0x000fd00000400000 */
[----:B------:R2:W-:Y:S01]  /*11560*/  @P6 STG.E.U16 desc[UR48][R4.64+0x1b0], R52 ;  /* 0x0001b03404006986 */ /* 0x0005e2000c101530 */
[----:B------:R-:W-:-:S04]  /*11570*/  ISETP.GT.AND P6, PT, R0, 0xd9, PT ;  /* 0x000000d90000780c */ /* 0x000fc80003fc4270 */
        /* <DEDUP_REMOVED lines=14> */
[C---:B------:R-:W-:Y:S02]  /*11660*/  ISETP.GT.AND P2, PT, R3.reuse, 0x80, P1 ;  /* 0x000000800300780c */ /* 0x040fe40000f44270 */
[----:B------:R-:W-:Y:S02]  /*11670*/  F2FP.F16.F32.PACK_AB R24, RZ, R24 ;  /* 0x00000018ff18723e */ /* 0x000fe400000000ff */
[----:B------:R-:W-:Y:S01]  /*11680*/  ISETP.GT.AND P1, PT, R3, 0x88, P1 ;  /* 0x000000880300780c */ /* 0x000fe20000f24270 */
[-C--:B------:R-:W-:Y:S01]  /*11690*/  FMUL R25, R25, R2.reuse ;  /* 0x0000000219197220 */ /* 0x080fe20000400000 */
[----:B------:R-:W-:-:S07]  /*116a0*/  FMUL R26, R26, R2 ;  /* 0x000000021a1a7220 */ /* 0x000fce0000400000 */
[----:B------:R2:W-:Y:S01]  /*116b0*/  @P2 STG.E.U16 desc[UR48][R10.64+0x180], R24 ;  /* 0x000180180a002986 */ /* 0x0005e2000c101530 */
[C---:B------:R-:W-:Y:S02]  /*116c0*/  ISETP.GT.AND P2, PT, R3.reuse, 0x80, P0 ;  /* 0x000000800300780c */ /* 0x040fe40000744270 */
[----:B------:R-:W-:Y:S01]  /*116d0*/  ISETP.GT.AND P0, PT, R3, 0x88, P0 ;  /* 0x000000880300780c */ /* 0x000fe20000704270 */
[----:B------:R-:W-:Y:S01]  /*116e0*/  FMUL R27, R27, R2 ;  /* 0x000000021b1b7220 */ /* 0x000fe20000400000 */
[----:B------:R-:W-:Y:S02]  /*116f0*/  F2FP.F16.F32.PACK_AB R25, RZ, R25 ;  /* 0x00000019ff19723e */ /* 0x000fe400000000ff */
[----:B------:R-:W-:Y:S02]  /*11700*/  F2FP.F16.F32.PACK_AB R26, RZ, R26 ;  /* 0x0000001aff1a723e */ /* 0x000fe400000000ff */
[----:B------:R-:W-:-:S05]  /*11710*/  F2FP.F16.F32.PACK_AB R27, RZ, R27 ;  /* 0x0000001bff1b723e */ /* 0x000fca00000000ff */
[----:B------:R2:W-:Y:S04]  /*11720*/  @P2 STG.E.U16 desc[UR48][R10.64+0x182], R25 ;  /* 0x000182190a002986 */ /* 0x0005e8000c101530 */
[----:B------:R2:W-:Y:S01]  /*11730*/  @P1 STG.E.U16 desc[UR48][R8.64+0x180], R26 ;  /* 0x0001801a08001986 */ /* 0x0005e2000c101530 */
[----:B------:R-:W-:-:S03]  /*11740*/  ISETP.NE.AND P1, PT, R13, RZ, PT ;  /* 0x000000ff0d00720c */ /* 0x000fc60003f25270 */
[----:B------:R2:W-:Y:S01]  /*11750*/  @P0 STG.E.U16 desc[UR48][R8.64+0x182], R27 ;  /* 0x0001821b08000986 */ /* 0x0005e2000c101530 */
[----:B------:R-:W-:Y:S01]  /*11760*/  ISETP.GT.AND P0, PT, R3, 0x80, P1 ;  /* 0x000000800300780c */ /* 0x000fe20000f04270 */
[----:B------:R-:W-:Y:S01]  /*11770*/  FMUL R28, R28, R2 ;  /* 0x000000021c1c7220 */ /* 0x000fe20000400000 */
[----:B------:R-:W-:-:S04]  /*11780*/  ISETP.NE.AND P2, PT, R12, RZ, PT ;  /* 0x000000ff0c00720c */ /* 0x000fc80003f45270 */
[----:B------:R-:W-:Y:S01]  /*11790*/  F2FP.F16.F32.PACK_AB R28, RZ, R28 ;  /* 0x0000001cff1c723e */ /* 0x000fe200000000ff */
[----:B------:R-:W-:-:S06]  /*117a0*/  FMUL R29, R29, R2 ;  /* 0x000000021d1d7220 */ /* 0x000fcc0000400000 */
[----:B------:R2:W-:Y:S01]  /*117b0*/  @P0 STG.E.U16 desc[UR48][R10.64+0x190], R28 ;  /* 0x0001901c0a000986 */ /* 0x0005e2000c101530 */
[C---:B------:R-:W-:Y:S02]  /*117c0*/  ISETP.GT.AND P0, PT, R3.reuse, 0x80, P2 ;  /* 0x000000800300780c */ /* 0x040fe40001704270 */
[----:B------:R-:W-:Y:S02]  /*117d0*/  F2FP.F16.F32.PACK_AB R29, RZ, R29 ;  /* 0x0000001dff1d723e */ /* 0x000fe400000000ff */
[C---:B------:R-:W-:Y:S02]  /*117e0*/  ISETP.GT.AND P1, PT, R3.reuse, 0x88, P1 ;  /* 0x000000880300780c */ /* 0x040fe40000f24270 */
[----:B------:R-:W-:Y:S01]  /*117f0*/  ISETP.GT.AND P2, PT, R3, 0x88, P2 ;  /* 0x000000880300780c */ /* 0x000fe20001744270 */
[-C--:B------:R-:W-:Y:S01]  /*11800*/  FMUL R30, R30, R2.reuse ;  /* 0x000000021e1e7220 */ /* 0x080fe20000400000 */
[-C--:B------:R-:W-:Y:S01]  /*11810*/  FMUL R31, R31, R2.reuse ;  /* 0x000000021f1f7220 */ /* 0x080fe20000400000 */
[----:B------:R-:W-:-:S04]  /*11820*/  FMUL R32, R32, R2 ;  /* 0x0000000220207220 */ /* 0x000fc80000400000 */
[----:B------:R2:W-:Y:S01]  /*11830*/  @P0 STG.E.U16 desc[UR48][R10.64+0x192], R29 ;  /* 0x0001921d0a000986 */ /* 0x0005e2000c101530 */
[C---:B------:R-:W-:Y:S02]  /*11840*/  ISETP.GT.AND P0, PT, R3.reuse, 0x80, P3 ;  /* 0x000000800300780c */ /* 0x040fe40001f04270 */
[----:B------:R-:W-:Y:S02]  /*11850*/  F2FP.F16.F32.PACK_AB R30, RZ, R30 ;  /* 0x0000001eff1e723e */ /* 0x000fe400000000ff */
[----:B------:R-:W-:Y:S02]  /*11860*/  F2FP.F16.F32.PACK_AB R31, RZ, R31 ;  /* 0x0000001fff1f723e */ /* 0x000fe400000000ff */
[----:B------:R-:W-:Y:S01]  /*11870*/  F2FP.F16.F32.PACK_AB R32, RZ, R32 ;  /* 0x00000020ff20723e */ /* 0x000fe200000000ff */
[----:B------:R2:W-:Y:S01]  /*11880*/  @P1 STG.E.U16 desc[UR48][R8.64+0x190], R30 ;  /* 0x0001901e08001986 */ /* 0x0005e2000c101530 */
[C---:B------:R-:W-:Y:S02]  /*11890*/  ISETP.GT.AND P1, PT, R3.reuse, 0x80, P4 ;  /* 0x000000800300780c */ /* 0x040fe40002724270 */
[C---:B------:R-:W-:Y:S01]  /*118a0*/  ISETP.GT.AND P3, PT, R3.reuse, 0x88, P3 ;  /* 0x000000880300780c */ /* 0x040fe20001f64270 */
[----:B------:R2:W-:Y:S01]  /*118b0*/  @P2 STG.E.U16 desc[UR48][R8.64+0x192], R31 ;  /* 0x0001921f08002986 */ /* 0x0005e2000c101530 */
[----:B------:R-:W-:Y:S01]  /*118c0*/  ISETP.GT.AND P4, PT, R3, 0x88, P4 ;  /* 0x000000880300780c */ /* 0x000fe20002784270 */
[-C--:B------:R-:W-:Y:S01]  /*118d0*/  FMUL R33, R33, R2.reuse ;  /* 0x0000000221217220 */ /* 0x080fe20000400000 */
[C---:B------:R-:W-:Y:S01]  /*118e0*/  ISETP.GT.AND P2, PT, R3.reuse, 0x80, P5 ;  /* 0x000000800300780c */ /* 0x040fe20002f44270 */
[----:B------:R2:W-:Y:S01]  /*118f0*/  @P0 STG.E.U16 desc[UR48][R10.64+0x1a0], R32 ;  /* 0x0001a0200a000986 */ /* 0x0005e2000c101530 */
[C---:B------:R-:W-:Y:S01]  /*11900*/  ISETP.GT.AND P0, PT, R3.reuse, 0x80, P6 ;  /* 0x000000800300780c */ /* 0x040fe20003704270 */
[-C--:B------:R-:W-:Y:S01]  /*11910*/  FMUL R34, R34, R2.reuse ;  /* 0x0000000222227220 */ /* 0x080fe20000400000 */
[----:B------:R-:W-:Y:S01]  /*11920*/  ISETP.GT.AND P5, PT, R3, 0x88, P5 ;  /* 0x000000880300780c */ /* 0x000fe20002fa4270 */
        /* <DEDUP_REMOVED lines=10> */
[----:B------:R-:W-:Y:S02]  /*119d0*/  F2FP.F16.F32.PACK_AB R37, RZ, R37 ;  /* 0x00000025ff25723e */ /* 0x000fe400000000ff */
[----:B------:R-:W-:Y:S02]  /*119e0*/  F2FP.F16.F32.PACK_AB R38, RZ, R38 ;  /* 0x00000026ff26723e */ /* 0x000fe400000000ff */
[----:B------:R-:W-:Y:S01]  /*119f0*/  F2FP.F16.F32.PACK_AB R39, RZ, R39 ;  /* 0x00000027ff27723e */ /* 0x000fe200000000ff */
[----:B------:R2:W-:Y:S04]  /*11a00*/  @P1 STG.E.U16 desc[UR48][R10.64+0x1a2], R33 ;  /* 0x0001a2210a001986 */ /* 0x0005e8000c101530 */
[----:B------:R2:W-:Y:S04]  /*11a10*/  @P3 STG.E.U16 desc[UR48][R8.64+0x1a0], R34 ;  /* 0x0001a02208003986 */ /* 0x0005e8000c101530 */
[----:B------:R2:W-:Y:S04]  /*11a20*/  @P4 STG.E.U16 desc[UR48][R8.64+0x1a2], R35 ;  /* 0x0001a22308004986 */ /* 0x0005e8000c101530 */
[----:B------:R2:W-:Y:S04]  /*11a30*/  @P2 STG.E.U16 desc[UR48][R10.64+0x1b0], R36 ;  /* 0x0001b0240a002986 */ /* 0x0005e8000c101530 */
[----:B------:R2:W-:Y:S04]  /*11a40*/  @P0 STG.E.U16 desc[UR48][R10.64+0x1b2], R37 ;  /* 0x0001b2250a000986 */ /* 0x0005e8000c101530 */
[----:B------:R2:W-:Y:S04]  /*11a50*/  @P5 STG.E.U16 desc[UR48][R8.64+0x1b0], R38 ;  /* 0x0001b02608005986 */ /* 0x0005e8000c101530 */
[----:B------:R2:W-:Y:S02]  /*11a60*/  @P6 STG.E.U16 desc[UR48][R8.64+0x1b2], R39 ;  /* 0x0001b22708006986 */ /* 0x0005e4000c101530 */
.L_x_478:
[----:B------:R-:W-:Y:S05]  /*11a70*/  BSYNC B0 ;  /* 0x0000000000007941 */ /* 0x000fea0003800000 */
.L_x_34:
[----:B0-2---:R-:W2:Y:S04]  /*11a80*/  LDL.LU R5, [R1+0x40] ;  /* 0x0000400001057983 */ /* 0x005ea80000300800 */
[----:B------:R-:W2:Y:S01]  /*11a90*/  LDL.LU R4, [R1+0x44] ;  /* 0x0000440001047983 */ /* 0x000ea20000300800 */
[----:B------:R-:W-:Y:S01]  /*11aa0*/  ULDC UR4, c[0x0][0xc] ;  /* 0x0000030000047ab9 */ /* 0x000fe20000000800 */
[----:B------:R-:W-:Y:S01]  /*11ab0*/  ULDC UR5, c[0x0][0x10] ;  /* 0x0000040000057ab9 */ /* 0x000fe20000000800 */
[----:B------:R-:W2:Y:S01]  /*11ac0*/  LDC R3, c[0x0][0x14] ;  /* 0x00000500ff037b82 */ /* 0x000ea20000000800 */
[----:B------:R-:W-:Y:S01]  /*11ad0*/  UIMAD.WIDE.U32 UR4, UR4, UR5, URZ ;  /* 0x00000005040472a5 */ /* 0x000fe2000f8e003f */
[----:B------:R-:W-:Y:S01]  /*11ae0*/  PRMT R0, RZ, 0x7610, R0 ;  /* 0x00007610ff007816 */ /* 0x000fe20000000000 */
[----:B------:R-:W-:Y:S01]  /*11af0*/  UMOV UR43, 0xffffffff ;  /* 0xffffffff002b7882 */ /* 0x000fe20000000000 */
[----:B------:R-:W-:-:S03]  /*11b00*/  UMOV UR42, 0xffffffff ;  /* 0xffffffff002a7882 */ /* 0x000fc60000000000 */
[----:B--2---:R-:W-:-:S04]  /*11b10*/  IMAD.WIDE.U32 R4, R3, UR4, R4 ;  /* 0x0000000403047c25 */ /* 0x004fc8000f8e0004 */
[----:B------:R-:W-:Y:S01]  /*11b20*/  IMAD R3, R3, UR5, RZ ;  /* 0x0000000503037c24 */ /* 0x000fe2000f8e02ff */
[----:B------:R-:W-:Y:S01]  /*11b30*/  ULDC.64 UR4, c[0x0][0x650] ;  /* 0x0001940000047ab9 */ /* 0x000fe20000000a00 */
[----:B------:R-:W-:Y:S01]  /*11b40*/  IMAD.MOV.U32 R7, RZ, RZ, R4 ;  /* 0x000000ffff077224 */ /* 0x000fe200078e0004 */
[----:B------:R-:W-:Y:S01]  /*11b50*/  ISETP.GE.U32.AND P0, PT, R4, UR4, PT ;  /* 0x0000000404007c0c */ /* 0x000fe2000bf06070 */
[----:B------:R-:W-:-:S05]  /*11b60*/  IMAD.IADD R6, R5, 0x1, R3 ;  /* 0x0000000105067824 */ /* 0x000fca00078e0203 */
[----:B------:R0:W-:Y:S01]  /*11b70*/  STL [R1+0x40], R6 ;  /* 0x0000400601007387 */ /* 0x0001e20000100800 */
[----:B------:R-:W-:-:S03]  /*11b80*/  ISETP.GE.U32.AND.EX P0, PT, R6, UR5, PT, P0 ;  /* 0x0000000506007c0c */ /* 0x000fc6000bf06100 */
[----:B------:R0:W-:Y:S10]  /*11b90*/  STL [R1+0x44], R7 ;  /* 0x0000440701007387 */ /* 0x0001f40000100800 */
[----:B0-----:R-:W-:Y:S05]  /*11ba0*/  @P0 BRA `(.L_x_479) ;  /* 0x0000000400880947 */ /* 0x001fea0003800000 */
[----:B------:R-:W0:Y:S01]  /*11bb0*/  S2UR UR6, SR_CTAID.X ;  /* 0x00000000000679c3 */ /* 0x000e220000002500 */
[----:B------:R-:W-:Y:S01]  /*11bc0*/  ULDC.64 UR12, c[0x0][0x628] ;  /* 0x00018a00000c7ab9 */ /* 0x000fe20000000a00 */
[----:B------:R-:W-:Y:S01]  /*11bd0*/  ULDC UR4, c[0x0][0x150] ;  /* 0x0000540000047ab9 */ /* 0x000fe20000000800 */
[----:B------:R-:W-:Y:S01]  /*11be0*/  ISETP.NE.U32.AND P0, PT, RZ, UR12, PT ;  /* 0x0000000cff007c0c */ /* 0x000fe2000bf05070 */
[----:B------:R-:W-:Y:S01]  /*11bf0*/  ULDC UR15, c[0x0][0x630] ;  /* 0x00018c00000f7ab9 */ /* 0x000fe20000000800 */
[C---:B------:R-:W-:Y:S01]  /*11c00*/  R2UR UR16, R7.reuse ;  /* 0x00000000071072ca */ /* 0x040fe200000e0000 */
[----:B------:R-:W-:Y:S01]  /*11c10*/  ULDC UR19, c[0x0][0x154] ;  /* 0x0000550000137ab9 */ /* 0x000fe20000000800 */
[----:B------:R-:W-:Y:S01]  /*11c20*/  ISETP.NE.AND.EX P0, PT, RZ, UR13, PT, P0 ;  /* 0x0000000dff007c0c */ /* 0x000fe2000bf05300 */
[----:B------:R-:W2:Y:S01]  /*11c30*/  S2UR UR18, SR_CTAID.Y ;  /* 0x00000000001279c3 */ /* 0x000ea20000002600 */
[----:B------:R-:W-:Y:S02]  /*11c40*/  R2UR UR17, R6 ;  /* 0x00000000061172ca */ /* 0x000fe400000e0000 */
[----:B------:R-:W-:-:S02]  /*11c50*/  R2UR UR10, R7 ;  /* 0x00000000070a72ca */ /* 0x000fc400000e0000 */
[----:B------:R-:W-:Y:S02]  /*11c60*/  R2UR UR11, R6 ;  /* 0x00000000060b72ca */ /* 0x000fe400000e0000 */
[----:B0-----:R-:W-:-:S05]  /*11c70*/  I2FP.F32.U32 R0, UR6 ;  /* 0x0000000600007c45 */ /* 0x001fca0008201000 */
[----:B------:R-:W-:-:S04]  /*11c80*/  FMUL R0, R0, UR4 ;  /* 0x0000000400007c20 */ /* 0x000fc80008400000 */
[----:B------:R0:W0:Y:S01]  /*11c90*/  F2I.U32.TRUNC.NTZ R3, R0 ;  /* 0x0000000000037305 */ /* 0x000022000020f000 */
[----:B--2---:R-:W-:Y:S05]  /*11ca0*/  @!P0 BRA `(.L_x_480) ;  /* 0x0000000000308947 */ /* 0x004fea0003800000 */
        /* <DEDUP_REMOVED lines=12> */
.L_x_480:
[----:B------:R-:W-:Y:S01]  /*11d70*/  USHF.R.U64 UR42, UR10, UR15, UR11 ;  /* 0x0000000f0a2a7299 */ /* 0x000fe2000800120b */
[----:B0-----:R-:W-:Y:S01]  /*11d80*/  I2FP.F32.U32 R0, UR18 ;  /* 0x0000001200007c45 */ /* 0x001fe20008201000 */
[----:B------:R-:W-:Y:S02]  /*11d90*/  USHF.R.U32.HI UR4, URZ, UR15, UR11 ;  /* 0x0000000f3f047299 */ /* 0x000fe4000801160b */
[----:B------:R-:W-:Y:S02]  /*11da0*/  UIADD3 UR10, UP0, URZ, -UR42, URZ ;  /* 0x8000002a3f0a7290 */ /* 0x000fe4000ff1e03f */
[----:B------:R-:W-:Y:S01]  /*11db0*/  FMUL R0, R0, UR19 ;  /* 0x0000001300007c20 */ /* 0x000fe20008400000 */
[----:B------:R-:W-:Y:S01]  /*11dc0*/  ULDC.64 UR12, c[0x0][0x620] ;  /* 0x00018800000c7ab9 */ /* 0x000fe20000000a00 */
[----:B------:R-:W-:Y:S01]  /*11dd0*/  UIADD3.X UR4, URZ, ~UR4, URZ, UP0, !UPT ;  /* 0x800000043f047290 */ /* 0x000fe200087fe43f */
[----:B------:R-:W-:Y:S01]  /*11de0*/  UMOV UR8, UR16 ;  /* 0x0000001000087c82 */ /* 0x000fe20008000000 */
[----:B------:R-:W-:-:S02]  /*11df0*/  UMOV UR9, UR17 ;  /* 0x0000001100097c82 */ /* 0x000fc40008000000 */
[----:B------:R-:W-:Y:S01]  /*11e00*/  UIMAD UR4, UR4, UR12, URZ ;  /* 0x0000000c040472a4 */ /* 0x000fe2000f8e023f */
[----:B------:R-:W0:Y:S01]  /*11e10*/  F2I.U32.TRUNC.NTZ R0, R0 ;  /* 0x0000000000007305 */ /* 0x000e22000020f000 */
[----:B------:R-:W-:Y:S01]  /*11e20*/  UIMAD.WIDE.U32 UR8, UR10, UR12, UR8 ;  /* 0x0000000c0a0872a5 */ /* 0x000fe2000f8e0008 */
[----:B------:R-:W-:Y:S01]  /*11e30*/  R2UR UR12, R3 ;  /* 0x00000000030c72ca */ /* 0x000fe200000e0000 */
[----:B------:R-:W-:Y:S01]  /*11e40*/  UIMAD UR10, UR10, UR13, UR4 ;  /* 0x0000000d0a0a72a4 */ /* 0x000fe2000f8e0204 */
[----:B------:R-:W-:Y:S01]  /*11e50*/  ULDC UR11, c[0x0][0x618] ;  /* 0x00018600000b7ab9 */ /* 0x000fe20000000800 */
[----:B------:R-:W-:Y:S02]  /*11e60*/  ULDC UR21, c[0x0][0x658] ;  /* 0x0001960000157ab9 */ /* 0x000fe40000000800 */
[----:B------:R-:W-:Y:S01]  /*11e70*/  UIADD3 UR9, UR9, UR10, URZ ;  /* 0x0000000a09097290 */ /* 0x000fe2000fffe03f */
[----:B------:R-:W-:Y:S01]  /*11e80*/  UMOV UR15, 0xffffffff ;  /* 0xffffffff000f7882 */ /* 0x000fe20000000000 */
[----:B------:R-:W-:Y:S01]  /*11e90*/  ULDC.64 UR4, c[0x0][0x640] ;  /* 0x0001900000047ab9 */ /* 0x000fe20000000a00 */
[----:B------:R-:W-:Y:S01]  /*11ea0*/  USHF.L.U32 UR15, UR15, UR21, URZ ;  /* 0x000000150f0f7299 */ /* 0x000fe2000800063f */
[----:B------:R-:W-:Y:S01]  /*11eb0*/  ISETP.NE.U32.AND P0, PT, RZ, UR4, PT ;  /* 0x00000004ff007c0c */ /* 0x000fe2000bf05070 */
[----:B------:R-:W-:-:S02]  /*11ec0*/  USHF.R.U64 UR16, UR8, UR11, UR9 ;  /* 0x0000000b08107299 */ /* 0x000fc40008001209 */
[----:B------:R-:W-:Y:S01]  /*11ed0*/  USHF.R.U32.HI UR8, URZ, UR11, UR9 ;  /* 0x0000000b3f087299 */ /* 0x000fe20008011609 */
[----:B0-----:R-:W-:Y:S01]  /*11ee0*/  R2UR UR14, R0 ;  /* 0x00000000000e72ca */ /* 0x001fe200000e0000 */
[----:B------:R-:W-:Y:S01]  /*11ef0*/  ULDC UR17, c[0x0][0x608] ;  /* 0x0001820000117ab9 */ /* 0x000fe20000000800 */
[----:B------:R-:W-:Y:S01]  /*11f00*/  ULOP3.LUT UR44, URZ, UR15, URZ, 0x33, !UPT ;  /* 0x0000000f3f2c7292 */ /* 0x000fe2000f8e333f */
[----:B------:R-:W-:Y:S01]  /*11f10*/  ISETP.NE.AND.EX P0, PT, RZ, UR5, PT, P0 ;  /* 0x00000005ff007c0c */ /* 0x000fe2000bf05300 */
[----:B------:R-:W-:Y:S02]  /*11f20*/  USHF.R.U64 UR15, UR16, UR17, UR8 ;  /* 0x00000011100f7299 */ /* 0x000fe40008001208 */
[----:B------:R-:W-:Y:S02]  /*11f30*/  USHF.R.U32.HI UR8, URZ, UR17, UR8 ;  /* 0x000000113f087299 */ /* 0x000fe40008011608 */
[----:B------:R-:W-:Y:S02]  /*11f40*/  UIADD3 UR12, -UR12, URZ, URZ ;  /* 0x0000003f0c0c7290 */ /* 0x000fe4000fffe13f */
[----:B------:R-:W-:Y:S01]  /*11f50*/  USHF.R.U64 UR17, UR15, UR21, UR8 ;  /* 0x000000150f117299 */ /* 0x000fe20008001208 */
[----:B------:R-:W-:Y:S01]  /*11f60*/  UMOV UR19, 0x1 ;  /* 0x0000000100137882 */ /* 0x000fe20000000000 */
[----:B------:R-:W-:Y:S01]  /*11f70*/  ULDC UR13, c[0x0][0x144] ;  /* 0x00005100000d7ab9 */ /* 0x000fe20000000800 */
[----:B------:R-:W-:Y:S01]  /*11f80*/  ULDC UR7, c[0x0][0x600] ;  /* 0x0001800000077ab9 */ /* 0x000fe20000000800 */
[----:B------:R-:W-:-:S02]  /*11f90*/  USHF.L.U32 UR24, UR19, UR21, URZ ;  /* 0x0000001513187299 */ /* 0x000fc4000800063f */
[----:B------:R-:W-:Y:S02]  /*11fa0*/  USHF.R.U32.HI UR8, URZ, UR21, UR8 ;  /* 0x000000153f087299 */ /* 0x000fe40008011608 */
[----:B------:R-:W-:Y:S02]  /*11fb0*/  UIMAD UR21, UR13, UR12, UR6 ;  /* 0x0000000c0d1572a4 */ /* 0x000fe4000f8e0206 */
[----:B------:R-:W-:Y:S02]  /*11fc0*/  UIADD3 UR20, UR7, -0x1, URZ ;  /* 0xffffffff07147890 */ /* 0x000fe4000fffe03f */
[----:B------:R-:W-:Y:S01]  /*11fd0*/  UIADD3 UR19, -UR14, URZ, URZ ;  /* 0x0000003f0e137290 */ /* 0x000fe2000fffe13f */
[----:B------:R-:W-:Y:S01]  /*11fe0*/  ULDC UR25, c[0x0][0x148] ;  /* 0x0000520000197ab9 */ /* 0x000fe20000000800 */
[----:B------:R-:W-:Y:S01]  /*11ff0*/  ULDC UR22, c[0x0][0x648] ;  /* 0x0001920000167ab9 */ /* 0x000fe20000000800 */
[----:B------:R-:W-:Y:S01]  /*12000*/  ULDC UR23, c[0x0][0x638] ;  /* 0x00018e0000177ab9 */ /* 0x000fe20000000800 */
        /* <DEDUP_REMOVED lines=14> */
.L_x_481:
[----:B------:R-:W-:Y:S01]  /*120f0*/  UISETP.NE.AND UP0, UPT, UR39, URZ, UPT ;  /* 0x0000003f2700728c */ /* 0x000fe2000bf05270 */
[----:B------:R-:W-:Y:S01]  /*12100*/  IMAD.MOV.U32 R0, RZ, RZ, 0x1 ;  /* 0x00000001ff007424 */ /* 0x000fe200078e00ff */
[----:B------:R-:W-:Y:S02]  /*12110*/  USHF.R.U64 UR4, UR6, UR22, UR8 ;  /* 0x0000001606047299 */ /* 0x000fe40008001208 */
[----:B------:R-:W-:Y:S02]  /*12120*/  ULOP3.LUT UR44, UR15, UR44, URZ, 0xc0, !UPT ;  /* 0x0000002c0f2c7292 */ /* 0x000fe4000f8ec03f */
[----:B------:R-:W-:Y:S02]  /*12130*/  UIADD3 UR5, -UR4, URZ, URZ ;  /* 0x0000003f04057290 */ /* 0x000fe4000fffe13f */
[----:B------:R-:W-:Y:S02]  /*12140*/  UIMAD UR44, UR24, UR4, UR44 ;  /* 0x00000004182c72a4 */ /* 0x000fe4000f8e022c */
[----:B------:R-:W-:-:S02]  /*12150*/  ULOP3.LUT UR16, UR16, UR20, URZ, 0xc0, !UPT ;  /* 0x0000001410107292 */ /* 0x000fc4000f8ec03f */
[----:B------:R-:W-:Y:S02]  /*12160*/  @UP0 UIMAD UR21, UR25, UR19, UR18 ;  /* 0x00000013191502a4 */ /* 0x000fe4000f8e0212 */
[----:B------:R-:W-:-:S03]  /*12170*/  UIMAD UR4, UR5, UR23, UR17 ;  /* 0x00000017050472a4 */ /* 0x000fc6000f8e0211 */
[----:B------:R-:W-:Y:S01]  /*12180*/  ULDC UR5, c[0x0][0x610] ;  /* 0x0001840000057ab9 */ /* 0x000fe20000000800 */
[----:B------:R-:W-:Y:S02]  /*12190*/  UIMAD UR4, UR4, UR7, UR16 ;  /* 0x00000007040472a4 */ /* 0x000fe4000f8e0210 */
[----:B------:R-:W-:-:S04]  /*121a0*/  UIMAD UR44, UR44, UR5, UR21 ;  /* 0x000000052c2c72a4 */ /* 0x000fc8000f8e0215 */
[----:B------:R-:W-:Y:S02]  /*121b0*/  USEL UR43, UR4, UR44, !UP0 ;  /* 0x0000002c042b7287 */ /* 0x000fe4000c000000 */
[----:B------:R-:W-:-:S12]  /*121c0*/  USEL UR44, UR44, UR4, !UP0 ;  /* 0x000000042c2c7287 */ /* 0x000fd8000c000000 */
.L_x_479:
[----:B------:R-:W-:-:S13]  /*121d0*/  LOP3.LUT P0, RZ, R0, 0xff, RZ, 0xc0, !PT ;  /* 0x000000ff00ff7812 */ /* 0x000fda000780c0ff */
[----:B------:R-:W-:Y:S05]  /*121e0*/  @P0 BRA `(.L_x_482) ;  /* 0xfffffef000880947 */ /* 0x000fea000383ffff */
[----:B------:R-:W-:Y:S05]  /*121f0*/  EXIT ;  /* 0x000000000000794d */ /* 0x000fea0003800000 */
.L_x_7:
[----:B------:R-:W2:Y:S01]  /*12200*/  LDL R5, [R1+0x44] ;  /* 0x0000440001057983 */ /* 0x000ea20000100800 */
[----:B------:R-:W-:-:S03]  /*12210*/  ULDC.64 UR4, c[0x0][0x650] ;  /* 0x0001940000047ab9 */ /* 0x000fc60000000a00 */
[----:B------:R-:W3:Y:S01]  /*12220*/  LDL R4, [R1+0x40] ;  /* 0x0000400001047983 */ /* 0x000ee20000100800 */
[----:B------:R-:W-:Y:S01]  /*12230*/  PRMT R0, RZ, 0x7610, R0 ;  /* 0x00007610ff007816 */ /* 0x000fe20000000000 */
[----:B------:R-:W-:Y:S02]  /*12240*/  IMAD.MOV.U32 R2, RZ, RZ, -0x1 ;  /* 0xffffffffff027424 */ /* 0x000fe400078e00ff */
[----:B------:R-:W-:Y:S02]  /*12250*/  IMAD.MOV.U32 R3, RZ, RZ, -0x1 ;  /* 0xffffffffff037424 */ /* 0x000fe400078e00ff */
[----:B------:R-:W-:Y:S01]  /*12260*/  IMAD.MOV.U32 R9, RZ, RZ, -0x1 ;  /* 0xffffffffff097424 */ /* 0x000fe200078e00ff */
[----:B--2---:R-:W-:-:S04]  /*12270*/  ISETP.GE.U32.AND P0, PT, R5, UR4, PT ;  /* 0x0000000405007c0c */ /* 0x004fc8000bf06070 */
[----:B---3--:R-:W-:-:S13]  /*12280*/  ISETP.GE.U32.AND.EX P0, PT, R4, UR5, PT, P0 ;  /* 0x0000000504007c0c */ /* 0x008fda000bf06100 */
        /* <DEDUP_REMOVED lines=21> */
.L_x_484:
[----:B------:R-:W-:Y:S01]  /*123e0*/  USHF.R.U64 UR4, UR14, UR19, UR15 ;  /* 0x000000130e047299 */ /* 0x000fe2000800120f */
[----:B------:R-:W-:Y:S01]  /*123f0*/  R2UR UR7, R4 ;  /* 0x00000000040772ca */ /* 0x000fe200000e0000 */
[----:B------:R-:W-:Y:S02]  /*12400*/  USHF.R.U32.HI UR5, URZ, UR19, UR15 ;  /* 0x000000133f057299 */ /* 0x000fe4000801160f */
[----:B------:R-:W-:Y:S01]  /*12410*/  UIADD3 UR13, UP0, URZ, -UR4, URZ ;  /* 0x800000043f0d7290 */ /* 0x000fe2000ff1e03f */
[----:B------:R-:W-:Y:S01]  /*12420*/  ULDC.64 UR14, c[0x0][0x620] ;  /* 0x00018800000e7ab9 */ /* 0x000fe20000000a00 */
[----:B------:R-:W-:Y:S02]  /*12430*/  UMOV UR6, UR20 ;  /* 0x0000001400067c82 */ /* 0x000fe40008000000 */
[----:B------:R-:W-:Y:S02]  /*12440*/  UIADD3.X UR5, URZ, ~UR5, URZ, UP0, !UPT ;  /* 0x800000053f057290 */ /* 0x000fe400087fe43f */
[----:B------:R-:W-:-:S02]  /*12450*/  UISETP.NE.AND UP1, UPT, UR39, URZ, UPT ;  /* 0x0000003f2700728c */ /* 0x000fc4000bf25270 */
[----:B------:R-:W-:Y:S02]  /*12460*/  UIMAD UR5, UR5, UR14, URZ ;  /* 0x0000000e050572a4 */ /* 0x000fe4000f8e023f */
[----:B------:R-:W-:Y:S02]  /*12470*/  UIMAD.WIDE.U32 UR6, UR13, UR14, UR6 ;  /* 0x0000000e0d0672a5 */ /* 0x000fe4000f8e0006 */
[----:B------:R-:W-:Y:S01]  /*12480*/  UIMAD UR5, UR13, UR15, UR5 ;  /* 0x0000000f0d0572a4 */ /* 0x000fe2000f8e0205 */
[----:B------:R-:W-:Y:S02]  /*12490*/  ULDC UR14, c[0x0][0x608] ;  /* 0x00018200000e7ab9 */ /* 0x000fe40000000800 */
[----:B------:R-:W-:Y:S01]  /*124a0*/  ULDC UR13, c[0x0][0x618] ;  /* 0x00018600000d7ab9 */ /* 0x000fe20000000800 */
[----:B------:R-:W-:Y:S01]  /*124b0*/  UIADD3 UR5, UR7, UR5, URZ ;  /* 0x0000000507057290 */ /* 0x000fe2000fffe03f */
[----:B------:R-:W-:Y:S01]  /*124c0*/  ULDC UR22, c[0x0][0x658] ;  /* 0x0001960000167ab9 */ /* 0x000fe20000000800 */
[----:B------:R-:W-:-:S02]  /*124d0*/  @UP1 UIMAD UR8, UR11, UR12, UR10 ;  /* 0x0000000c0b0812a4 */ /* 0x000fc4000f8e020a */
[----:B------:R-:W-:Y:S02]  /*124e0*/  USHF.R.U64 UR17, UR6, UR13, UR5 ;  /* 0x0000000d06117299 */ /* 0x000fe40008001205 */
[----:B------:R-:W-:Y:S01]  /*124f0*/  USHF.R.U32.HI UR5, URZ, UR13, UR5 ;  /* 0x0000000d3f057299 */ /* 0x000fe20008011605 */
[----:B------:R-:W-:Y:S01]  /*12500*/  ULDC.64 UR6, c[0x0][0x640] ;  /* 0x0001900000067ab9 */ /* 0x000fe20000000a00 */
[----:B------:R-:W-:Y:S01]  /*12510*/  UMOV UR10, 0xffffffff ;  /* 0xffffffff000a7882 */ /* 0x000fe20000000000 */
[----:B------:R-:W-:Y:S01]  /*12520*/  ISETP.NE.U32.AND P0, PT, RZ, UR6, PT ;  /* 0x00000006ff007c0c */ /* 0x000fe2000bf05070 */
[----:B------:R-:W-:Y:S02]  /*12530*/  USHF.R.U64 UR18, UR17, UR14, UR5 ;  /* 0x0000000e11127299 */ /* 0x000fe40008001205 */
[----:B------:R-:W-:Y:S01]  /*12540*/  USHF.R.U32.HI UR5, URZ, UR14, UR5 ;  /* 0x0000000e3f057299 */ /* 0x000fe20008011605 */
[----:B------:R-:W-:Y:S01]  /*12550*/  ISETP.NE.AND.EX P0, PT, RZ, UR7, PT, P0 ;  /* 0x00000007ff007c0c */ /* 0x000fe2000bf05300 */
[----:B------:R-:W-:-:S02]  /*12560*/  USHF.L.U32 UR11, UR10, UR22, URZ ;  /* 0x000000160a0b7299 */ /* 0x000fc4000800063f */
[----:B------:R-:W-:Y:S01]  /*12570*/  USHF.R.U64 UR19, UR18, UR22, UR5 ;  /* 0x0000001612137299 */ /* 0x000fe20008001205 */
[----:B------:R-:W-:Y:S01]  /*12580*/  ULDC UR20, c[0x0][0x600] ;  /* 0x0001800000147ab9 */ /* 0x000fe20000000800 */
[----:B------:R-:W-:Y:S02]  /*12590*/  USHF.R.U32.HI UR10, URZ, UR22, UR5 ;  /* 0x000000163f0a7299 */ /* 0x000fe40008011605 */
[----:B------:R-:W-:Y:S02]  /*125a0*/  UIADD3 UR21, UR20, -0x1, URZ ;  /* 0xffffffff14157890 */ /* 0x000fe4000fffe03f */
[----:B------:R-:W-:Y:S01]  /*125b0*/  ULOP3.LUT UR26, URZ, UR11, URZ, 0x33, !UPT ;  /* 0x0000000b3f1a7292 */ /* 0x000fe2000f8e333f */
        /* <DEDUP_REMOVED lines=17> */
.L_x_485:
[----:B------:R-:W-:Y:S01]  /*126d0*/  USHF.R.U64 UR6, UR5, UR23, UR10 ;  /* 0x0000001705067299 */ /* 0x000fe2000800120a */
[----:B------:R-:W-:Y:S01]  /*126e0*/  IMAD.MOV.U32 R0, RZ, RZ, 0x1 ;  /* 0x00000001ff007424 */ /* 0x000fe200078e00ff */
[----:B------:R-:W-:Y:S01]  /*126f0*/  USHF.L.U32 UR25, UR25, UR22, URZ ;  /* 0x0000001619197299 */ /* 0x000fe2000800063f */
[----:B------:R-:W-:Y:S01]  /*12700*/  IMAD.U32 R9, RZ, RZ, UR4 ;  /* 0x00000004ff097e24 */ /* 0x000fe2000f8e00ff */
[----:B------:R-:W-:Y:S02]  /*12710*/  ULOP3.LUT UR5, UR18, UR26, URZ, 0xc0, !UPT ;  /* 0x0000001a12057292 */ /* 0x000fe4000f8ec03f */
[----:B------:R-:W-:Y:S02]  /*12720*/  UIADD3 UR7, -UR6, URZ, URZ ;  /* 0x0000003f06077290 */ /* 0x000fe4000fffe13f */
[----:B------:R-:W-:Y:S02]  /*12730*/  UIMAD UR6, UR25, UR6, UR5 ;  /* 0x00000006190672a4 */ /* 0x000fe4000f8e0205 */
[----:B------:R-:W-:-:S02]  /*12740*/  ULOP3.LUT UR17, UR17, UR21, URZ, 0xc0, !UPT ;  /* 0x0000001511117292 */ /* 0x000fc4000f8ec03f */
[----:B------:R-:W-:Y:S02]  /*12750*/  UIMAD UR5, UR7, UR24, UR19 ;  /* 0x00000018070572a4 */ /* 0x000fe4000f8e0213 */
[----:B------:R-:W-:Y:S01]  /*12760*/  UISETP.NE.AND UP0, UPT, UR39, URZ, UPT ;  /* 0x0000003f2700728c */ /* 0x000fe2000bf05270 */
[----:B------:R-:W-:Y:S01]  /*12770*/  ULDC UR7, c[0x0][0x610] ;  /* 0x0001840000077ab9 */ /* 0x000fe20000000800 */
[----:B------:R-:W-:Y:S02]  /*12780*/  UIMAD UR5, UR5, UR20, UR17 ;  /* 0x00000014050572a4 */ /* 0x000fe4000f8e0211 */
[----:B------:R-:W-:-:S04]  /*12790*/  UIMAD UR8, UR6, UR7, UR8 ;  /* 0x00000007060872a4 */ /* 0x000fc8000f8e0208 */
[----:B------:R-:W-:Y:S02]  /*127a0*/  USEL UR6, UR5, UR8, !UP0 ;  /* 0x0000000805067287 */ /* 0x000fe4000c000000 */
[----:B------:R-:W-:-:S04]  /*127b0*/  USEL UR8, UR8, UR5, !UP0 ;  /* 0x0000000508087287 */ /* 0x000fc8000c000000 */
[----:B------:R-:W-:Y:S02]  /*127c0*/  IMAD.U32 R3, RZ, RZ, UR6 ;  /* 0x00000006ff037e24 */ /* 0x000fe4000f8e00ff */
[----:B------:R-:W-:-:S07]  /*127d0*/  IMAD.U32 R2, RZ, RZ, UR8 ;  /* 0x00000008ff027e24 */ /* 0x000fce000f8e00ff */
.L_x_483:
[----:B------:R-:W-:-:S08]  /*127e0*/  NOP ;  /* 0x0000000000007918 */ /* 0x000fd00000000000 */
[----:B0-----:R-:W0:-:S00]  /*127f0*/  USETMAXREG.DEALLOC.CTAPOOL 0x18 ;  /* 0x00000018000079c8 */ /* 0x001e0000080e0500 */
[----:B------:R-:W-:-:S13]  /*12800*/  ISETP.NE.AND P0, PT, RZ, UR9, PT ;  /* 0x00000009ff007c0c */ /* 0x000fda000bf05270 */
[----:B------:R-:W-:Y:S05]  /*12810*/  @P0 EXIT ;  /* 0x000000000000094d */ /* 0x000fea0003800000 */
[----:B0-----:R-:W-:Y:S01]  /*12820*/  LOP3.LUT P0, RZ, R0, 0xff, RZ, 0xc0, !PT ;  /* 0x000000ff00ff7812 */ /* 0x001fe2000780c0ff */
[----:B------:R-:W-:Y:S02]  /*12830*/  IMAD.MOV.U32 R0, RZ, RZ, 0x1 ;  /* 0x00000001ff007424 */ /* 0x000fe400078e00ff */
[----:B------:R-:W-:-:S10]  /*12840*/  IMAD.MOV.U32 R6, RZ, RZ, RZ ;  /* 0x000000ffff067224 */ /* 0x000fd400078e00ff */
[----:B------:R-:W-:Y:S05]  /*12850*/  @!P0 BRA `(.L_x_486) ;  /* 0x0000000c00788947 */ /* 0x000fea0003800000 */
[----:B------:R-:W0:Y:S01]  /*12860*/  S2R R10, SR_CgaCtaId ;  /* 0x00000000000a7919 */ /* 0x000e220000008800 */
[----:B------:R-:W-:Y:S01]  /*12870*/  ULDC UR4, c[0x0][0x28c] ;  /* 0x0000a30000047ab9 */ /* 0x000fe20000000800 */
[----:B------:R-:W-:Y:S01]  /*12880*/  ULDC UR5, c[0x0][0x600] ;  /* 0x0001800000057ab9 */ /* 0x000fe20000000800 */
[----:B------:R-:W-:Y:S01]  /*12890*/  UIADD3 UR9, UR4, 0x1f, URZ ;  /* 0x0000001f04097890 */ /* 0x000fe2000fffe03f */
[----:B------:R-:W-:Y:S01]  /*128a0*/  BSSY B0, `(.L_x_486) ;  /* 0x00000d9000007945 */ /* 0x000fe20003800000 */
[----:B------:R-:W-:Y:S01]  /*128b0*/  ULDC UR7, c[0x0][0x658] ;  /* 0x0001960000077ab9 */ /* 0x000fe20000000800 */
[----:B------:R-:W-:Y:S01]  /*128c0*/  UMOV UR10, 0x1 ;  /* 0x00000001000a7882 */ /* 0x000fe20000000000 */
[----:B------:R-:W-:Y:S01]  /*128d0*/  UIADD3 UR4, UR5, -0x1, URZ ;  /* 0xffffffff05047890 */ /* 0x000fe2000fffe03f */
[----:B------:R-:W-:Y:S01]  /*128e0*/  IMAD.MOV.U32 R8, RZ, RZ, 0x1 ;  /* 0x00000001ff087424 */ /* 0x000fe200078e00ff */
[----:B------:R-:W-:Y:S01]  /*128f0*/  UMOV UR8, 0xffffffff ;  /* 0xffffffff00087882 */ /* 0x000fe20000000000 */
[----:B------:R-:W-:Y:S01]  /*12900*/  USHF.L.U32 UR5, UR10, UR7, URZ ;  /* 0x000000070a057299 */ /* 0x000fe2000800063f */
[----:B------:R-:W-:Y:S01]  /*12910*/  IMAD.MOV.U32 R0, RZ, RZ, 0x1 ;  /* 0x00000001ff007424 */ /* 0x000fe200078e00ff */
[----:B------:R-:W-:Y:S01]  /*12920*/  USHF.R.S32.HI UR10, URZ, 0x1f, UR9 ;  /* 0x0000001f3f0a7899 */ /* 0x000fe20008011409 */
[----:B------:R-:W-:Y:S01]  /*12930*/  IMAD.MOV.U32 R6, RZ, RZ, RZ ;  /* 0x000000ffff067224 */ /* 0x000fe200078e00ff */
[----:B------:R-:W-:Y:S01]  /*12940*/  ULDC UR6, c[0x0][0xc] ;  /* 0x0000030000067ab9 */ /* 0x000fe20000000800 */
[----:B------:R-:W-:-:S02]  /*12950*/  USHF.L.U32 UR11, UR8, UR7, URZ ;  /* 0x00000007080b7299 */ /* 0x000fc4000800063f */
[----:B------:R-:W-:Y:S01]  /*12960*/  ULEA.HI UR10, UR10, UR9, URZ, 0x5 ;  /* 0x000000090a0a7291 */ /* 0x000fe2000f8f283f */
[----:B------:R-:W-:Y:S01]  /*12970*/  ULDC UR7, c[0x0][0x10] ;  /* 0x0000040000077ab9 */ /* 0x000fe20000000800 */
[----:B------:R-:W-:Y:S01]  /*12980*/  ULDC UR8, c[0x0][0x14] ;  /* 0x0000050000087ab9 */ /* 0x000fe20000000800 */
[----:B------:R-:W-:Y:S02]  /*12990*/  UIMAD.WIDE.U32 UR6, UR6, UR7, URZ ;  /* 0x00000007060672a5 */ /* 0x000fe4000f8e003f */
[----:B------:R-:W-:Y:S02]  /*129a0*/  USHF.R.S32.HI UR18, URZ, 0x5, UR10 ;  /* 0x000000053f127899 */ /* 0x000fe4000801140a */
[----:B------:R-:W-:Y:S02]  /*129b0*/  UIMAD.WIDE.U32 UR22, UR6, UR8, URZ ;  /* 0x00000008061672a5 */ /* 0x000fe4000f8e003f */
[----:B------:R-:W-:Y:S02]  /*129c0*/  UIMAD UR13, UR7, UR8, URZ ;  /* 0x00000008070d72a4 */ /* 0x000fe4000f8e023f */
[----:B------:R-:W-:-:S02]  /*129d0*/  ULOP3.LUT UR21, UR38, 0x2, URZ, 0xfc, !UPT ;  /* 0x0000000226157892 */ /* 0x000fc4000f8efc3f */
[----:B------:R-:W-:Y:S01]  /*129e0*/  ULOP3.LUT UR19, URZ, UR11, URZ, 0x33, !UPT ;  /* 0x0000000b3f137292 */ /* 0x000fe2000f8e333f */
[----:B0-----:R-:W-:Y:S01]  /*129f0*/  LOP3.LUT R10, R10, 0x1, RZ, 0xc0, !PT ;  /* 0x000000010a0a7812 */ /* 0x001fe200078ec0ff */
[----:B------:R-:W-:Y:S02]  /*12a00*/  UIADD3 UR13, UR23, UR13, URZ ;  /* 0x0000000d170d7290 */ /* 0x000fe4000fffe03f */
[----:B------:R-:W-:Y:S01]  /*12a10*/  UIADD3 UR26, UR18, 0x1, URZ ;  /* 0x00000001121a7890 */ /* 0x000fe2000fffe03f */
[----:B------:R-:W-:-:S11]  /*12a20*/  ULDC.64 UR24, c[0x0][0x198] ;  /* 0x0000660000187ab9 */ /* 0x000fd60000000a00 */
.L_x_497:
[----:B------:R-:W-:-:S03]  /*12a30*/  UMOV UR6, 0xffffffff ;  /* 0xffffffff00067882 */ /* 0x000fc60000000000 */
[----:B------:R-:W-:Y:S05]  /*12a40*/  BRA.DIV UR6, `(.L_x_487) ;  /* 0x0000001206587947 */ /* 0x000fea000b800000 */
[----:B------:R-:W-:-:S13]  /*12a50*/  ELECT P6, URZ, PT ;  /* 0x00000000003f782f */ /* 0x000fda00038c0000 */
.L_x_511:
[----:B------:R-:W0:Y:S01]  /*12a60*/  LDC R4, c[0x0][0x28c] ;  /* 0x0000a300ff047b82 */ /* 0x000e220000000800 */
[----:B------:R-:W-:Y:S01]  /*12a70*/  BSSY B1, `(.L_x_488) ;  /* 0x000003c000017945 */ /* 0x000fe20003800000 */
[----:B0-----:R-:W-:-:S13]  /*12a80*/  ISETP.LT.OR P6, PT, R4, 0x1, !P6 ;  /* 0x000000010400780c */ /* 0x001fda00077c1670 */
[----:B------:R-:W-:Y:S05]  /*12a90*/  @P6 BRA `(.L_x_489) ;  /* 0x0000000000e46947 */ /* 0x000fea0003800000 */
[----:B------:R-:W-:Y:S02]  /*12aa0*/  IMAD R3, R3, 0x2, R10 ;  /* 0x0000000203037824 */ /* 0x000fe400078e020a */
[----:B------:R-:W-:Y:S02]  /*12ab0*/  IMAD.SHL.U32 R2, R2, 0x100, RZ ;  /* 0x0000010002027824 */ /* 0x000fe400078e00ff */
[----:B------:R-:W-:Y:S02]  /*12ac0*/  IMAD R3, R3, 0x70, RZ ;  /* 0x0000007003037824 */ /* 0x000fe400078e02ff */
[----:B------:R-:W-:Y:S02]  /*12ad0*/  IMAD.MOV.U32 R13, RZ, RZ, RZ ;  /* 0x000000ffff0d7224 */ /* 0x000fe400078e00ff */
[----:B------:R-:W-:Y:S02]  /*12ae0*/  IMAD.U32 R15, RZ, RZ, UR26 ;  /* 0x0000001aff0f7e24 */ /* 0x000fe4000f8e00ff */
[----:B------:R-:W-:-:S02]  /*12af0*/  IMAD.MOV.U32 R4, RZ, RZ, R0 ;  /* 0x000000ffff047224 */ /* 0x000fc400078e0000 */
[----:B------:R-:W-:-:S07]  /*12b00*/  IMAD.MOV.U32 R5, RZ, RZ, R6 ;  /* 0x000000ffff057224 */ /* 0x000fce00078e0006 */
.L_x_492:
[----:B------:R-:W0:Y:S01]  /*12b10*/  S2R R12, SR_CgaCtaId ;  /* 0x00000000000c7919 */ /* 0x000e220000008800 */
[----:B------:R-:W-:Y:S01]  /*12b20*/  MOV R7, 0x400 ;  /* 0x0000040000077802 */ /* 0x000fe20000000f00 */
[----:B------:R-:W1:Y:S03]  /*12b30*/  S2R R11, SR_TID.X ;  /* 0x00000000000b7919 */ /* 0x000e660000002100 */
[----:B0-----:R-:W-:Y:S02]  /*12b40*/  LEA R16, R12, R7, 0x18 ;  /* 0x000000070c107211 */ /* 0x001fe400078ec0ff */
[----:B------:R-:W-:Y:S02]  /*12b50*/  SHF.L.U32 R12, R4, 0x1f, RZ ;  /* 0x0000001f040c7819 */ /* 0x000fe400000006ff */
[----:B-1----:R-:W-:Y:S01]  /*12b60*/  LOP3.LUT P1, RZ, R11, 0x7f, RZ, 0xc0, !PT ;  /* 0x0000007f0bff7812 */ /* 0x002fe2000782c0ff */
[----:B------:R-:W-:-:S04]  /*12b70*/  IMAD R7, R5, 0x8, R16 ;  /* 0x0000000805077824 */ /* 0x000fc800078e0210 */
[----:B------:R-:W0:Y:S08]  /*12b80*/  SYNCS.PHASECHK.TRANS64.TRYWAIT P0, [R7+URZ+0x38], R12 ;  /* 0x0000380c070075a7 */ /* 0x000e30000800017f */
[----:B------:R-:W1:Y:S01]  /*12b90*/  @!P1 LDC R14, c[0x0][0x500] ;  /* 0x00014000ff0e9b82 */ /* 0x000e620000000800 */
[----:B0-----:R-:W-:Y:S05]  /*12ba0*/  @!P0 BRA `(.L_x_490) ;  /* 0x0000001000208947 */ /* 0x001fea0003800000 */
.L_x_512:
[----:B------:R-:W-:Y:S01]  /*12bb0*/  UPRMT UR6, UR21, 0x9910, URZ ;  /* 0x0000991015067896 */ /* 0x000fe2000800003f */
[----:B-1----:R1:W-:Y:S03]  /*12bc0*/  @!P1 SYNCS.ARRIVE.TRANS64 RZ, [R7+URZ], R14 ;  /* 0x0000000e07ff99a7 */ /* 0x0023e6000800003f */
[----:B------:R-:W-:-:S06]  /*12bd0*/  UISETP.NE.AND UP0, UPT, UR6, 0x2, UPT ;  /* 0x000000020600788c */ /* 0x000fcc000bf05270 */
[----:B------:R-:W-:-:S13]  /*12be0*/  PLOP3.LUT P0, PT, PT, PT, UP0, 0x80, 0x0 ;  /* 0x000000000000781c */ /* 0x000fda0003f0f008 */
[----:B-1----:R-:W-:Y:S05]  /*12bf0*/  @P0 BRA `(.L_x_491) ;  /* 0x0000000000040947 */ /* 0x002fea0003800000 */
[----:B------:R-:W-:Y:S01]  /*12c00*/  BPT.TRAP 0x1 ;  /* 0x000000040000795c */ /* 0x000fe20000300000 */
.L_x_491:
[----:B------:R-:W-:Y:S01]  /*12c10*/  IMAD R11, R5, 0x2, R10 ;  /* 0x00000002050b7824 */ /* 0x000fe200078e020a */
[----:B------:R-:W-:Y:S01]  /*12c20*/  R2UR UR9, R7 ;  /* 0x00000000070972ca */ /* 0x000fe200000e0000 */
[--C-:B0-----:R-:W-:Y:S01]  /*12c30*/  IMAD R12, R5, 0x4000, R16.reuse ;  /* 0x00004000050c7824 */ /* 0x101fe200078e0210 */
[----:B------:R-:W-:Y:S01]  /*12c40*/  UIADD3 UR6, UP0, UR24, 0xf0, URZ ;  /* 0x000000f018067890 */ /* 0x000fe2000ff1e03f */
[----:B------:R-:W-:Y:S01]  /*12c50*/  IMAD R11, R11, 0xe00, RZ ;  /* 0x00000e000b0b7824 */ /* 0x000fe200078e02ff */
[----:B------:R-:W-:Y:S01]  /*12c60*/  R2UR UR11, R2 ;  /* 0x00000000020b72ca */ /* 0x000fe200000e0000 */
[----:B------:R-:W-:Y:S01]  /*12c70*/  VIADD R15, R15, 0xffffffff ;  /* 0xffffffff0f0f7836 */ /* 0x000fe20000000000 */
[----:B------:R-:W-:Y:S01]  /*12c80*/  R2UR UR7, R12 ;  /* 0x000000000c0772ca */ /* 0x000fe200000e0000 */
[----:B------:R-:W-:Y:S01]  /*12c90*/  IMAD R11, R11, 0x2, R16 ;  /* 0x000000020b0b7824 */ /* 0x000fe200078e0210 */
[----:B------:R-:W-:Y:S01]  /*12ca0*/  R2UR UR10, R13 ;  /* 0x000000000d0a72ca */ /* 0x000fe200000e0000 */
[----:B------:R-:W-:Y:S01]  /*12cb0*/  UIADD3 UR28, UP1, UR24, 0x1f0, URZ ;  /* 0x000001f0181c7890 */ /* 0x000fe2000ff3e03f */
[----:B------:R-:W-:Y:S01]  /*12cc0*/  R2UR UR12, R9 ;  /* 0x00000000090c72ca */ /* 0x000fe200000e0000 */
[----:B------:R-:W-:Y:S01]  /*12cd0*/  VIADD R5, R5, 0x1 ;  /* 0x0000000105057836 */ /* 0x000fe20000000000 */
[----:B------:R-:W-:Y:S01]  /*12ce0*/  R2UR UR8, R11 ;  /* 0x000000000b0872ca */ /* 0x000fe200000e0000 */
[----:B------:R-:W-:Y:S01]  /*12cf0*/  UIADD3.X UR29, URZ, UR25, URZ, UP1, !UPT ;  /* 0x000000193f1d7290 */ /* 0x000fe20008ffe43f */
[----:B------:R-:W-:Y:S01]  /*12d00*/  R2UR UR20, R3 ;  /* 0x00000000031472ca */ /* 0x000fe200000e0000 */
[----:B------:R-:W-:Y:S01]  /*12d10*/  UMOV UR14, 0x0 ;  /* 0x00000000000e7882 */ /* 0x000fe20000000000 */
[----:B------:R-:W-:Y:S01]  /*12d20*/  ISETP.GT.AND P1, PT, R15, 0x1, PT ;  /* 0x000000010f00780c */ /* 0x000fe20003f24270 */
[----:B------:R-:W-:Y:S01]  /*12d30*/  UMOV UR15, 0x10000000 ;  /* 0x10000000000f7882 */ /* 0x000fe20000000000 */
[----:B------:R-:W-:Y:S01]  /*12d40*/  ISETP.NE.AND P0, PT, R5, 0x7, PT ;  /* 0x000000070500780c */ /* 0x000fe20003f05270 */
[----:B------:R-:W-:Y:S01]  /*12d50*/  UIADD3 UR16, UR7, 0x180, URZ ;  /* 0x0000018007107890 */ /* 0x000fe2000fffe03f */
[----:B------:R-:W-:Y:S01]  /*12d60*/  VIADD R13, R13, 0x20 ;  /* 0x000000200d0d7836 */ /* 0x000fe20000000000 */
[----:B------:R-:W-:Y:S01]  /*12d70*/  UIADD3.X UR7, URZ, UR25, URZ, UP0, !UPT ;  /* 0x000000193f077290 */ /* 0x000fe200087fe43f */
[----:B------:R-:W-:Y:S01]  /*12d80*/  SEL R7, RZ, 0x1, P0 ;  /* 0x00000001ff077807 */ /* 0x000fe20000000000 */
[----:B------:R-:W-:Y:S01]  /*12d90*/  UMOV UR27, 0x30000 ;  /* 0x00030000001b7882 */ /* 0x000fe20000000000 */
[----:B------:R-:W-:Y:S01]  /*12da0*/  SEL R5, R5, RZ, P0 ;  /* 0x000000ff05057207 */ /* 0x000fe20000000000 */
[----:B------:R-:W-:Y:S01]  /*12db0*/  UIADD3 UR17, UR8, 0x1c180, URZ ;  /* 0x0001c18008117890 */ /* 0x000fe2000fffe03f */
[----:B------:R-:W-:-:S02]  /*12dc0*/  LOP3.LUT R4, R4, R7, RZ, 0x3c, !PT ;  /* 0x0000000704047212 */ /* 0x000fc400078e3cff */
[----:B------:R-:W-:Y:S02]  /*12dd0*/  UMOV UR8, UR16 ;  /* 0x0000001000087c82 */ /* 0x000fe40008000000 */
[----:B------:R0:W-:Y:S02]  /*12de0*/  UTMALDG.3D [UR8], [UR6], desc[UR14] ;  /* 0x00000e08060075b4 */ /* 0x0001e40008011000 */
[----:B0-----:R-:W-:Y:S01]  /*12df0*/  UMOV UR8, UR17 ;  /* 0x0000001100087c82 */ /* 0x001fe20008000000 */
[----:B------:R-:W-:Y:S02]  /*12e00*/  UMOV UR11, UR20 ;  /* 0x00000014000b7c82 */ /* 0x000fe40008000000 */
[----:B------:R0:W-:Y:S02]  /*12e10*/  UTMALDG.3D.MULTICAST [UR8], [UR28], UR27, desc[UR14] ;  /* 0x00000e081c0073b4 */ /* 0x0001e4000801181b */
[----:B0-----:R-:W-:Y:S05]  /*12e20*/  @P1 BRA `(.L_x_492) ;  /* 0xfffffffc00381947 */ /* 0x001fea000383ffff */
.L_x_489:
[----:B------:R-:W-:Y:S05]  /*12e30*/  BSYNC B1 ;  /* 0x0000000000017941 */ /* 0x000fea0003800000 */
.L_x_488:
[----:B------:R-:W2:Y:S01]  /*12e40*/  LDL.LU R16, [R1+0x40] ;  /* 0x0000400001107983 */ /* 0x000ea20000300800 */
[----:B------:R-:W-:Y:S01]  /*12e50*/  LOP3.LUT P1, RZ, R8, 0xff, RZ, 0xc0, !PT ;  /* 0x000000ff08ff7812 */ /* 0x000fe2000782c0ff */
[----:B------:R-:W-:Y:S01]  /*12e60*/  VIADD R6, R6, UR18 ;  /* 0x0000001206067c36 */ /* 0x000fe20008000000 */
[----:B------:R-:W-:Y:S01]  /*12e70*/  ULDC.64 UR6, c[0x0][0x650] ;  /* 0x0001940000067ab9 */ /* 0x000fe20000000a00 */
[----:B------:R-:W3:Y:S01]  /*12e80*/  LDL.LU R14, [R1+0x44] ;  /* 0x00004400010e7983 */ /* 0x000ee20000300800 */
[----:B------:R-:W-:Y:S01]  /*12e90*/  UISETP.GE.U32.AND UP0, UPT, UR18, 0x7, UPT ;  /* 0x000000071200788c */ /* 0x000fe2000bf06070 */
[C---:B------:R-:W-:Y:S01]  /*12ea0*/  IMAD.WIDE.U32 R2, R6.reuse, 0x24924925, RZ ;  /* 0x2492492506027825 */ /* 0x040fe200078e00ff */
[C---:B------:R-:W-:Y:S01]  /*12eb0*/  ISETP.GT.U32.AND P0, PT, R6.reuse, 0x6, PT ;  /* 0x000000060600780c */ /* 0x040fe20003f04070 */
[----:B------:R-:W-:Y:S01]  /*12ec0*/  BSSY B1, `(.L_x_493) ;  /* 0x0000074000017945 */ /* 0x000fe20003800000 */
[----:B------:R-:W-:Y:S01]  /*12ed0*/  PRMT R8, RZ, 0x7610, R8 ;  /* 0x00007610ff087816 */ /* 0x000fe20000000008 */
[----:B------:R-:W-:-:S02]  /*12ee0*/  IMAD.IADD R2, R6, 0x1, -R3 ;  /* 0x0000000106027824 */ /* 0x000fc400078e0a03 */
[----:B------:R-:W-:Y:S02]  /*12ef0*/  IMAD.MOV.U32 R9, RZ, RZ, -0x1 ;  /* 0xffffffffff097424 */ /* 0x000fe400078e00ff */
[----:B------:R-:W0:Y:S01]  /*12f00*/  @P1 S2R R4, SR_CgaCtaId ;  /* 0x0000000000041919 */ /* 0x000e220000008800 */
[----:B------:R-:W-:Y:S02]  /*12f10*/  LEA.HI R2, R2, R3, RZ, 0x1f ;  /* 0x0000000302027211 */ /* 0x000fe400078ff8ff */
[----:B------:R-:W-:-:S04]  /*12f20*/  @P1 MOV R3, 0x400 ;  /* 0x0000040000031802 */ /* 0x000fc80000000f00 */
[----:B0-----:R-:W-:Y:S01]  /*12f30*/  @P1 LEA R3, R4, R3, 0x18 ;  /* 0x0000000304031211 */ /* 0x001fe200078ec0ff */
[----:B------:R-:W-:-:S03]  /*12f40*/  IMAD.U32 R4, RZ, RZ, UR18 ;  /* 0x00000012ff047e24 */ /* 0x000fc6000f8e00ff */
[----:B------:R0:W-:Y:S01]  /*12f50*/  @P1 SYNCS.ARRIVE.TRANS64.A1T0 RZ, [R3+URZ+0x88], RZ ;  /* 0x000088ff03ff19a7 */ /* 0x0001e2000810003f */
[----:B------:R-:W-:Y:S02]  /*12f60*/  PLOP3.LUT P1, PT, PT, PT, UP0, 0x80, 0x0 ;  /* 0x000000000000781c */ /* 0x000fe40003f2f008 */
[----:B------:R-:W-:Y:S02]  /*12f70*/  ISETP.LT.U32.AND P0, PT, R4, 0x7, P0 ;  /* 0x000000070400780c */ /* 0x000fe40000701070 */
[----:B------:R-:W-:Y:S02]  /*12f80*/  PRMT R4, RZ, 0x7610, R4 ;  /* 0x00007610ff047816 */ /* 0x000fe40000000004 */
[----:B0-----:R-:W-:-:S04]  /*12f90*/  SEL R3, RZ, 0x1, !P0 ;  /* 0x00000001ff037807 */ /* 0x001fc80004000000 */
[----:B------:R-:W-:Y:S02]  /*12fa0*/  LOP3.LUT R0, R0, R3, RZ, 0x3c, !PT ;  /* 0x0000000300007212 */ /* 0x000fe400078e3cff */
[----:B------:R-:W-:Y:S01]  /*12fb0*/  SHF.R.U32.HI R3, RZ, 0x2, R2 ;  /* 0x00000002ff037819 */ /* 0x000fe20000011602 */
[----:B------:R-:W-:-:S03]  /*12fc0*/  IMAD.MOV.U32 R2, RZ, RZ, -0x1 ;  /* 0xffffffffff027424 */ /* 0x000fc600078e00ff */
[----:B------:R-:W-:Y:S01]  /*12fd0*/  @P1 LOP3.LUT R0, R0, 0x1, R3, 0x78, !PT ;  /* 0x0000000100001812 */ /* 0x000fe200078e7803 */
[----:B------:R-:W-:Y:S02]  /*12fe0*/  IMAD R6, R3, -0x7, R6 ;  /* 0xfffffff903067824 */ /* 0x000fe400078e0206 */
[----:B------:R-:W-:Y:S01]  /*12ff0*/  IMAD.MOV.U32 R3, RZ, RZ, -0x1 ;  /* 0xffffffffff037424 */ /* 0x000fe200078e00ff */
[----:B---3--:R-:W-:-:S04]  /*13000*/  IADD3 R14, P0, R14, UR22, RZ ;  /* 0x000000160e0e7c10 */ /* 0x008fc8000ff1e0ff */
[----:B--2---:R-:W-:Y:S01]  /*13010*/  IADD3.X R16, R16, UR13, RZ, P0, !PT ;  /* 0x0000000d10107c10 */ /* 0x004fe200087fe4ff */
[----:B------:R0:W-:Y:S01]  /*13020*/  STL [R1+0x44], R14 ;  /* 0x0000440e01007387 */ /* 0x0001e20000100800 */
[----:B------:R-:W-:-:S03]  /*13030*/  ISETP.GE.U32.AND P0, PT, R14, UR6, PT ;  /* 0x000000060e007c0c */ /* 0x000fc6000bf06070 */
[----:B------:R0:W-:Y:S01]  /*13040*/  STL [R1+0x40], R16 ;  /* 0x0000401001007387 */ /* 0x0001e20000100800 */
[----:B------:R-:W-:-:S13]  /*13050*/  ISETP.GE.U32.AND.EX P0, PT, R16, UR7, PT, P0 ;  /* 0x0000000710007c0c */ /* 0x000fda000bf06100 */
[----:B0-----:R-:W-:Y:S05]  /*13060*/  @P0 BRA `(.L_x_494) ;  /* 0x0000000400640947 */ /* 0x001fea0003800000 */
[----:B------:R-:W0:Y:S01]  /*13070*/  S2R R7, SR_CTAID.X ;  /* 0x0000000000077919 */ /* 0x000e220000002500 */
[----:B------:R-:W-:Y:S01]  /*13080*/  ULDC UR6, c[0x0][0x150] ;  /* 0x0000540000067ab9 */ /* 0x000fe20000000800 */
[----:B------:R-:W1:Y:S01]  /*13090*/  LDC R4, c[0x0][0x144] ;  /* 0x00005100ff047b82 */ /* 0x000e620000000800 */
[----:B------:R-:W-:Y:S01]  /*130a0*/  UISETP.NE.AND UP0, UPT, UR39, URZ, UPT ;  /* 0x0000003f2700728c */ /* 0x000fe2000bf05270 */
[----:B------:R-:W2:Y:S01]  /*130b0*/  S2R R5, SR_CTAID.Y ;  /* 0x0000000000057919 */ /* 0x000ea20000002600 */
[----:B------:R-:W-:-:S04]  /*130c0*/  ULDC UR9, c[0x0][0x630] ;  /* 0x00018c0000097ab9 */ /* 0x000fc80000000800 */
[----:B------:R-:W-:Y:S01]  /*130d0*/  PLOP3.LUT P0, PT, PT, PT, UP0, 0x80, 0x0 ;  /* 0x000000000000781c */ /* 0x000fe20003f0f008 */
[----:B------:R-:W3:Y:S01]  /*130e0*/  LDC R12, c[0x0][0x148] ;  /* 0x00005200ff0c7b82 */ /* 0x000ee20000000800 */
[----:B0-----:R-:W-:Y:S02]  /*130f0*/  I2FP.F32.U32 R2, R7 ;  /* 0x0000000700027245 */ /* 0x001fe40000201000 */
[----:B--2---:R-:W-:-:S03]  /*13100*/  I2FP.F32.U32 R3, R5 ;  /* 0x0000000500037245 */ /* 0x004fc60000201000 */
[----:B------:R-:W-:Y:S01]  /*13110*/  FMUL R2, R2, UR6 ;  /* 0x0000000602027c20 */ /* 0x000fe20008400000 */
[----:B------:R-:W-:Y:S02]  /*13120*/  ULDC UR6, c[0x0][0x154] ;  /* 0x0000550000067ab9 */ /* 0x000fe40000000800 */
[----:B------:R-:W-:Y:S01]  /*13130*/  FMUL R9, R3, UR6 ;  /* 0x0000000603097c20 */ /* 0x000fe20008400000 */
[----:B------:R-:W-:Y:S02]  /*13140*/  ULDC.64 UR6, c[0x0][0x628] ;  /* 0x00018a0000067ab9 */ /* 0x000fe40000000a00 */
[----:B------:R-:W0:Y:S08]  /*13150*/  F2I.U32.TRUNC.NTZ R2, R2 ;  /* 0x0000000200027305 */ /* 0x000e30000020f000 */
[----:B------:R-:W2:Y:S01]  /*13160*/  F2I.U32.TRUNC.NTZ R9, R9 ;  /* 0x0000000900097305 */ /* 0x000ea2000020f000 */
[----:B0-----:R-:W-:-:S02]  /*13170*/  IMAD.MOV R3, RZ, RZ, -R2 ;  /* 0x000000ffff037224 */ /* 0x001fc400078e0a02 */
[----:B------:R-:W-:Y:S02]  /*13180*/  IMAD.MOV.U32 R2, RZ, RZ, R14 ;  /* 0x000000ffff027224 */ /* 0x000fe400078e000e */
[----:B-1----:R-:W-:Y:S02]  /*13190*/  IMAD R7, R4, R3, R7 ;  /* 0x0000000304077224 */ /* 0x002fe400078e0207 */
[----:B--2---:R-:W-:-:S04]  /*131a0*/  IMAD.MOV R3, RZ, RZ, -R9 ;  /* 0x000000ffff037224 */ /* 0x004fc800078e0a09 */
[----:B---3--:R-:W-:Y:S01]  /*131b0*/  @P0 IMAD R7, R12, R3, R5 ;  /* 0x000000030c070224 */ /* 0x008fe200078e0205 */
[----:B------:R-:W-:Y:S01]  /*131c0*/  ISETP.NE.U32.AND P0, PT, RZ, UR6, PT ;  /* 0x00000006ff007c0c */ /* 0x000fe2000bf05070 */
[----:B------:R-:W-:-:S03]  /*131d0*/  IMAD.MOV.U32 R3, RZ, RZ, R16 ;  /* 0x000000ffff037224 */ /* 0x000fc600078e0010 */
[----:B------:R-:W-:-:S13]  /*131e0*/  ISETP.NE.AND.EX P0, PT, RZ, UR7, PT, P0 ;  /* 0x00000007ff007c0c */ /* 0x000fda000bf05300 */
[----:B------:R-:W-:Y:S05]  /*131f0*/  @!P0 BRA `(.L_x_495) ;  /* 0x0000000000288947 */ /* 0x000fea0003800000 */
[----:B------:R-:W-:Y:S02]  /*13200*/  ULDC UR8, c[0x0][0x634] ;  /* 0x00018d0000087ab9 */ /* 0x000fe40000000800 */
[----:B------:R-:W-:-:S05]  /*13210*/  IADD3 R3, P0, R14, UR8, RZ ;  /* 0x000000080e037c10 */ /* 0x000fca000ff1e0ff */
[----:B------:R-:W-:-:S04]  /*13220*/  IMAD.X R9, RZ, RZ, R16, P0 ;  /* 0x000000ffff097224 */ /* 0x000fc800000e0610 */
[----:B------:R-:W-:-:S04]  /*13230*/  IMAD.WIDE.U32 R4, R9, UR6, RZ ;  /* 0x0000000609047c25 */ /* 0x000fc8000f8e00ff */
[----:B------:R-:W-:-:S04]  /*13240*/  IMAD.WIDE.U32 R4, P0, R3, UR7, R4 ;  /* 0x0000000703047c25 */ /* 0x000fc8000f800004 */
[----:B------:R-:W-:-:S04]  /*13250*/  IMAD.WIDE.U32 R2, R3, UR6, RZ ;  /* 0x0000000603027c25 */ /* 0x000fc8000f8e00ff */
[----:B------:R-:W-:Y:S01]  /*13260*/  IMAD.MOV.U32 R2, RZ, RZ, R5 ;  /* 0x000000ffff027224 */ /* 0x000fe200078e0005 */
[----:B------:R-:W-:Y:S01]  /*13270*/  IADD3 RZ, P1, R3, R4, RZ ;  /* 0x0000000403ff7210 */ /* 0x000fe20007f3e0ff */
[----:B------:R-:W-:-:S04]  /*13280*/  IMAD.X R3, RZ, RZ, RZ, P0 ;  /* 0x000000ffff037224 */ /* 0x000fc800000e06ff */
[----:B------:R-:W-:-:S08]  /*13290*/  IMAD.WIDE.U32.X R2, R9, UR7, R2, P1 ;  /* 0x0000000709027c25 */ /* 0x000fd000088e0402 */
.L_x_495:
[--C-:B------:R-:W-:Y:S01]  /*132a0*/  SHF.R.U64 R9, R2, UR9, R3.reuse ;  /* 0x0000000902097c19 */ /* 0x100fe20008001203 */
[----:B------:R-:W-:Y:S01]  /*132b0*/  ULDC.64 UR6, c[0x0][0x620] ;  /* 0x0001880000067ab9 */ /* 0x000fe20000000a00 */
[----:B------:R-:W-:Y:S01]  /*132c0*/  SHF.R.U32.HI R2, RZ, UR9, R3 ;  /* 0x00000009ff027c19 */ /* 0x000fe20008011603 */
[----:B------:R-:W-:Y:S01]  /*132d0*/  IMAD.MOV.U32 R3, RZ, RZ, R16 ;  /* 0x000000ffff037224 */ /* 0x000fe200078e0010 */
[----:B------:R-:W-:Y:S01]  /*132e0*/  IADD3 R11, P0, RZ, -R9, RZ ;  /* 0x80000009ff0b7210 */ /* 0x000fe20007f1e0ff */
[----:B------:R-:W-:-:S04]  /*132f0*/  ULDC.64 UR8, c[0x0][0x640] ;  /* 0x0001900000087ab9 */ /* 0x000fc80000000a00 */
[----:B------:R-:W-:Y:S01]  /*13300*/  IMAD.X R2, RZ, RZ, ~R2, P0 ;  /* 0x000000ffff027224 */ /* 0x000fe200000e0e02 */
[----:B------:R-:W-:-:S03]  /*13310*/  ISETP.NE.U32.AND P0, PT, RZ, UR8, PT ;  /* 0x00000008ff007c0c */ /* 0x000fc6000bf05070 */
[----:B------:R-:W-:Y:S01]  /*13320*/  IMAD R2, R2, UR6, RZ ;  /* 0x0000000602027c24 */ /* 0x000fe2000f8e02ff */
[----:B------:R-:W-:-:S03]  /*13330*/  ISETP.NE.AND.EX P0, PT, RZ, UR9, PT, P0 ;  /* 0x00000009ff007c0c */ /* 0x000fc6000bf05300 */
[----:B------:R-:W-:Y:S02]  /*13340*/  IMAD R5, R11, UR7, R2 ;  /* 0x000000070b057c24 */ /* 0x000fe4000f8e0202 */
[----:B------:R-:W-:-:S04]  /*13350*/  IMAD.MOV.U32 R2, RZ, RZ, R14 ;  /* 0x000000ffff027224 */ /* 0x000fc800078e000e */
[----:B------:R-:W-:Y:S01]  /*13360*/  IMAD.WIDE.U32 R2, R11, UR6, R2 ;  /* 0x000000060b027c25 */ /* 0x000fe2000f8e0002 */
[----:B------:R-:W-:-:S03]  /*13370*/  ULDC UR6, c[0x0][0x618] ;  /* 0x0001860000067ab9 */ /* 0x000fc60000000800 */
[----:B------:R-:W-:-:S05]  /*13380*/  IMAD.IADD R3, R3, 0x1, R5 ;  /* 0x0000000103037824 */ /* 0x000fca00078e0205 */
[--C-:B------:R-:W-:Y:S02]  /*13390*/  SHF.R.U64 R11, R2, UR6, R3.reuse ;  /* 0x00000006020b7c19 */ /* 0x100fe40008001203 */
[----:B------:R-:W-:Y:S01]  /*133a0*/  SHF.R.U32.HI R2, RZ, UR6, R3 ;  /* 0x00000006ff027c19 */ /* 0x000fe20008011603 */
[----:B------:R-:W-:-:S03]  /*133b0*/  ULDC UR6, c[0x0][0x608] ;  /* 0x0001820000067ab9 */ /* 0x000fc60000000800 */
[--C-:B------:R-:W-:Y:S02]  /*133c0*/  SHF.R.U64 R12, R11, UR6, R2.reuse ;  /* 0x000000060b0c7c19 */ /* 0x100fe40008001202 */
[----:B------:R-:W-:Y:S01]  /*133d0*/  SHF.R.U32.HI R3, RZ, UR6, R2 ;  /* 0x00000006ff037c19 */ /* 0x000fe20008011602 */
[----:B------:R-:W-:-:S03]  /*133e0*/  ULDC UR6, c[0x0][0x658] ;  /* 0x0001960000067ab9 */ /* 0x000fc60000000800 */
[--C-:B------:R-:W-:Y:S02]  /*133f0*/  SHF.R.U64 R13, R12, UR6, R3.reuse ;  /* 0x000000060c0d7c19 */ /* 0x100fe40008001203 */
[----:B------:R-:W-:-:S03]  /*13400*/  SHF.R.U32.HI R15, RZ, UR6, R3 ;  /* 0x00000006ff0f7c19 */ /* 0x000fc60008011603 */
[----:B------:R-:W-:Y:S02]  /*13410*/  IMAD.MOV.U32 R2, RZ, RZ, R13 ;  /* 0x000000ffff027224 */ /* 0x000fe400078e000d */
[----:B------:R-:W-:Y:S01]  /*13420*/  IMAD.MOV.U32 R3, RZ, RZ, R15 ;  /* 0x000000ffff037224 */ /* 0x000fe200078e000f */
[----:B------:R-:W-:Y:S06]  /*13430*/  @!P0 BRA `(.L_x_496) ;  /* 0x0000000000288947 */ /* 0x000fec0003800000 */
        /* <DEDUP_REMOVED lines=10> */
.L_x_496:
[----:B------:R-:W-:Y:S01]  /*134e0*/  ULDC UR6, c[0x0][0x648] ;  /* 0x0001920000067ab9 */ /* 0x000fe20000000800 */
[----:B------:R-:W-:Y:S01]  /*134f0*/  LOP3.LUT R12, R12, UR19, RZ, 0xc0, !PT ;  /* 0x000000130c0c7c12 */ /* 0x000fe2000f8ec0ff */
[----:B------:R-:W-:Y:S01]  /*13500*/  UISETP.NE.AND UP0, UPT, UR39, URZ, UPT ;  /* 0x0000003f2700728c */ /* 0x000fe2000bf05270 */
[----:B------:R-:W-:Y:S01]  /*13510*/  SHF.R.U64 R3, R2, UR6, R3 ;  /* 0x0000000602037c19 */ /* 0x000fe20008001203 */
[----:B------:R-:W-:Y:S01]  /*13520*/  ULDC UR6, c[0x0][0x638] ;  /* 0x00018e0000067ab9 */ /* 0x000fe20000000800 */
[----:B------:R-:W-:-:S03]  /*13530*/  IMAD.MOV.U32 R4, RZ, RZ, 0x1 ;  /* 0x00000001ff047424 */ /* 0x000fc600078e00ff */
[----:B------:R-:W-:Y:S01]  /*13540*/  IMAD.MOV R2, RZ, RZ, -R3 ;  /* 0x000000ffff027224 */ /* 0x000fe200078e0a03 */
[----:B------:R-:W-:Y:S01]  /*13550*/  PLOP3.LUT P0, PT, PT, PT, UP0, 0x40, 0x0 ;  /* 0x000000000000781c */ /* 0x000fe20003f0e808 */
[----:B------:R-:W-:Y:S01]  /*13560*/  IMAD R12, R3, UR5, R12 ;  /* 0x00000005030c7c24 */ /* 0x000fe2000f8e020c */
[----:B------:R-:W-:Y:S01]  /*13570*/  PLOP3.LUT P1, PT, PT, PT, UP0, 0x40, 0x0 ;  /* 0x000000000000781c */ /* 0x000fe20003f2e808 */
[----:B------:R-:W-:Y:S01]  /*13580*/  IMAD R13, R2, UR6, R13 ;  /* 0x00000006020d7c24 */ /* 0x000fe2000f8e020d */
[----:B------:R-:W-:Y:S01]  /*13590*/  ULDC UR6, c[0x0][0x610] ;  /* 0x0001840000067ab9 */ /* 0x000fe20000000800 */
[----:B------:R-:W-:Y:S01]  /*135a0*/  LOP3.LUT R2, R11, UR4, RZ, 0xc0, !PT ;  /* 0x000000040b027c12 */ /* 0x000fe2000f8ec0ff */
[----:B------:R-:W-:Y:S01]  /*135b0*/  IMAD R7, R12, UR6, R7 ;  /* 0x000000060c077c24 */ /* 0x000fe2000f8e0207 */
[----:B------:R-:W-:-:S03]  /*135c0*/  ULDC UR6, c[0x0][0x600] ;  /* 0x0001800000067ab9 */ /* 0x000fc60000000800 */
[----:B------:R-:W-:-:S05]  /*135d0*/  IMAD R2, R13, UR6, R2 ;  /* 0x000000060d027c24 */ /* 0x000fca000f8e0202 */
[----:B------:R-:W-:Y:S02]  /*135e0*/  SEL R3, R2, R7, P0 ;  /* 0x0000000702037207 */ /* 0x000fe40000000000 */
[----:B------:R-:W-:-:S07]  /*135f0*/  SEL R2, R7, R2, P1 ;  /* 0x0000000207027207 */ /* 0x000fce0000800000 */
.L_x_494:
[----:B------:R-:W-:Y:S05]  /*13600*/  BSYNC B1 ;  /* 0x0000000000017941 */ /* 0x000fea0003800000 */
.L_x_493:
[----:B------:R-:W-:-:S13]  /*13610*/  LOP3.LUT P0, RZ, R4, 0xff, RZ, 0xc0, !PT ;  /* 0x000000ff04ff7812 */ /* 0x000fda000780c0ff */
[----:B------:R-:W-:Y:S05]  /*13620*/  @P0 BRA `(.L_x_497) ;  /* 0xfffffff400000947 */ /* 0x000fea000383ffff */
[----:B------:R-:W-:Y:S05]  /*13630*/  BSYNC B0 ;  /* 0x0000000000007941 */ /* 0x000fea0003800000 */
.L_x_486:
[----:B------:R-:W-:-:S03]  /*13640*/  UMOV UR6, 0xffffffff ;  /* 0xffffffff00067882 */ /* 0x000fc60000000000 */
[----:B------:R-:W-:Y:S05]  /*13650*/  BRA.DIV UR6, `(.L_x_498) ;  /* 0x0000000606887947 */ /* 0x000fea000b800000 */
[----:B------:R-:W-:-:S13]  /*13660*/  ELECT P6, URZ, PT ;  /* 0x00000000003f782f */ /* 0x000fda00038c0000 */
.L_x_515:
[----:B------:R-:W-:Y:S04]  /*13670*/  BSSY B0, `(.L_x_499) ;  /* 0x0000047000007945 */ /* 0x000fe80003800000 */
[----:B------:R-:W-:Y:S05]  /*13680*/  @!P6 BRA `(.L_x_500) ;  /* 0x000000040014e947 */ /* 0x000fea0003800000 */
[----:B------:R-:W-:-:S04]  /*13690*/  ULOP3.LUT UR6, UR38, 0x2, URZ, 0xfc, !UPT ;  /* 0x0000000226067892 */ /* 0x000fc8000f8efc3f */
[----:B------:R-:W-:-:S06]  /*136a0*/  UISETP.NE.AND UP0, UPT, UR6, 0x3, UPT ;  /* 0x000000030600788c */ /* 0x000fcc000bf05270 */
[----:B------:R-:W-:-:S13]  /*136b0*/  PLOP3.LUT P0, PT, PT, PT, UP0, 0x80, 0x0 ;  /* 0x000000000000781c */ /* 0x000fda0003f0f008 */
[----:B------:R-:W-:Y:S05]  /*136c0*/  @!P0 BRA `(.L_x_501) ;  /* 0x0000000000048947 */ /* 0x000fea0003800000 */
[----:B------:R-:W-:Y:S01]  /*136d0*/  BPT.TRAP 0x1 ;  /* 0x000000040000795c */ /* 0x000fe20000300000 */
.L_x_501:
[----:B------:R-:W0:Y:S01]  /*136e0*/  S2R R3, SR_CgaCtaId ;  /* 0x0000000000037919 */ /* 0x000e220000008800 */
[----:B------:R-:W-:-:S04]  /*136f0*/  MOV R2, 0x400 ;  /* 0x0000040000027802 */ /* 0x000fc80000000f00 */
[----:B0-----:R-:W-:Y:S02]  /*13700*/  LEA R3, R3, R2, 0x18 ;  /* 0x0000000203037211 */ /* 0x001fe400078ec0ff */
[----:B------:R-:W-:-:S03]  /*13710*/  SHF.L.U32 R2, R0, 0x1f, RZ ;  /* 0x0000001f00027819 */ /* 0x000fc600000006ff */
[----:B------:R-:W-:-:S04]  /*13720*/  VIADD R3, R3, 0x38 ;  /* 0x0000003803037836 */ /* 0x000fc80000000000 */
[----:B------:R-:W-:-:S04]  /*13730*/  IMAD R5, R6, 0x8, R3 ;  /* 0x0000000806057824 */ /* 0x000fc800078e0203 */
[----:B------:R-:W0:Y:S02]  /*13740*/  SYNCS.PHASECHK.TRANS64.TRYWAIT P0, [R5+URZ], R2 ;  /* 0x00000002050075a7 */ /* 0x000e24000800017f */
[----:B0-----:R-:W-:Y:S05]  /*13750*/  @!P0 BRA `(.L_x_502) ;  /* 0x0000000400688947 */ /* 0x001fea0003800000 */
.L_x_516:
[----:B------:R-:W-:-:S05]  /*13760*/  VIADD R6, R6, 0x1 ;  /* 0x0000000106067836 */ /* 0x000fca0000000000 */
[----:B------:R-:W-:-:S04]  /*13770*/  ISETP.NE.AND P0, PT, R6, 0x7, PT ;  /* 0x000000070600780c */ /* 0x000fc80003f05270 */
[----:B0-----:R-:W-:Y:S02]  /*13780*/  SEL R5, RZ, 0x1, P0 ;  /* 0x00000001ff057807 */ /* 0x001fe40000000000 */
[----:B------:R-:W-:Y:S02]  /*13790*/  SEL R6, R6, RZ, P0 ;  /* 0x000000ff06067207 */ /* 0x000fe40000000000 */
[----:B------:R-:W-:-:S03]  /*137a0*/  LOP3.LUT R5, R0, R5, RZ, 0x3c, !PT ;  /* 0x0000000500057212 */ /* 0x000fc600078e3cff */
[----:B------:R-:W-:Y:S01]  /*137b0*/  IMAD R7, R6, 0x8, R3 ;  /* 0x0000000806077824 */ /* 0x000fe200078e0203 */
[----:B------:R-:W-:-:S04]  /*137c0*/  SHF.L.U32 R0, R5, 0x1f, RZ ;  /* 0x0000001f05007819 */ /* 0x000fc800000006ff */
[----:B------:R-:W0:Y:S02]  /*137d0*/  SYNCS.PHASECHK.TRANS64.TRYWAIT P0, [R7+URZ], R0 ;  /* 0x00000000070075a7 */ /* 0x000e24000800017f */
[----:B0-----:R-:W-:Y:S05]  /*137e0*/  @!P0 BRA `(.L_x_503) ;  /* 0x0000000400588947 */ /* 0x001fea0003800000 */
.L_x_517:
[----:B0-----:R-:W-:-:S05]  /*137f0*/  VIADD R0, R6, 0x1 ;  /* 0x0000000106007836 */ /* 0x001fca0000000000 */
[----:B------:R-:W-:-:S04]  /*13800*/  ISETP.NE.AND P0, PT, R0, 0x7, PT ;  /* 0x000000070000780c */ /* 0x000fc80003f05270 */
[----:B------:R-:W-:Y:S02]  /*13810*/  SEL R2, RZ, 0x1, P0 ;  /* 0x00000001ff027807 */ /* 0x000fe40000000000 */
[----:B------:R-:W-:Y:S02]  /*13820*/  SEL R4, R0, RZ, P0 ;  /* 0x000000ff00047207 */ /* 0x000fe40000000000 */
[----:B------:R-:W-:-:S03]  /*13830*/  LOP3.LUT R5, R5, R2, RZ, 0x3c, !PT ;  /* 0x0000000205057212 */ /* 0x000fc600078e3cff */
[----:B------:R-:W-:Y:S01]  /*13840*/  IMAD R7, R4, 0x8, R3 ;  /* 0x0000000804077824 */ /* 0x000fe200078e0203 */
[----:B------:R-:W-:-:S04]  /*13850*/  SHF.L.U32 R0, R5, 0x1f, RZ ;  /* 0x0000001f05007819 */ /* 0x000fc800000006ff */
[----:B------:R-:W0:Y:S02]  /*13860*/  SYNCS.PHASECHK.TRANS64.TRYWAIT P0, [R7+URZ], R0 ;  /* 0x00000000070075a7 */ /* 0x000e24000800017f */
[----:B0-----:R-:W-:Y:S05]  /*13870*/  @!P0 BRA `(.L_x_504) ;  /* 0x0000000400488947 */ /* 0x001fea0003800000 */
.L_x_518:
        /* <DEDUP_REMOVED lines=9> */
.L_x_519:
        /* <DEDUP_REMOVED lines=9> */
.L_x_520:
        /* <DEDUP_REMOVED lines=9> */
.L_x_521:
[----:B0-----:R-:W-:-:S05]  /*13a30*/  VIADD R0, R4, 0x1 ;  /* 0x0000000104007836 */ /* 0x001fca0000000000 */
[----:B------:R-:W-:-:S04]  /*13a40*/  ISETP.NE.AND P0, PT, R0, 0x7, PT ;  /* 0x000000070000780c */ /* 0x000fc80003f05270 */
[----:B------:R-:W-:Y:S02]  /*13a50*/  SEL R2, RZ, 0x1, P0 ;  /* 0x00000001ff027807 */ /* 0x000fe40000000000 */
[----:B------:R-:W-:Y:S02]  /*13a60*/  SEL R0, R0, RZ, P0 ;  /* 0x000000ff00007207 */ /* 0x000fe40000000000 */
[----:B------:R-:W-:-:S03]  /*13a70*/  LOP3.LUT R2, R5, R2, RZ, 0x3c, !PT ;  /* 0x0000000205027212 */ /* 0x000fc600078e3cff */
[----:B------:R-:W-:Y:S01]  /*13a80*/  IMAD R3, R0, 0x8, R3 ;  /* 0x0000000800037824 */ /* 0x000fe200078e0203 */
[----:B------:R-:W-:-:S07]  /*13a90*/  SHF.L.U32 R0, R2, 0x1f, RZ ;  /* 0x0000001f02007819 */ /* 0x000fce00000006ff */
.L_x_508:
[----:B0-----:R0:W1:Y:S02]  /*13aa0*/  SYNCS.PHASECHK.TRANS64.TRYWAIT P0, [R3+URZ], R0 ;  /* 0x00000000030075a7 */ /* 0x001064000800017f */
[----:B-1----:R-:W-:Y:S05]  /*13ab0*/  @!P0 NANOSLEEP.SYNCS 0x989680 ;  /* 0x009896800000895d */ /* 0x002fea0003900000 */
[----:B------:R-:W1:Y:S02]  /*13ac0*/  @!P0 SYNCS.PHASECHK.TRANS64 P0, [R3+URZ], R0 ;  /* 0x00000000030085a7 */ /* 0x000e64000800007f */
[----:B-1----:R-:W-:Y:S05]  /*13ad0*/  @!P0 BRA `(.L_x_508) ;  /* 0xfffffffc00f08947 */ /* 0x002fea000383ffff */
.L_x_500:
[----:B------:R-:W-:Y:S05]  /*13ae0*/  BSYNC B0 ;  /* 0x0000000000007941 */ /* 0x000fea0003800000 */
.L_x_499:
[----:B------:R-:W-:Y:S05]  /*13af0*/  EXIT ;  /* 0x000000000000794d */ /* 0x000fea0003800000 */
.L_x_21:
[----:B-1----:R1:W2:Y:S02]  /*13b00*/  SYNCS.PHASECHK.TRANS64.TRYWAIT P1, [R3+URZ], R0 ;  /* 0x00000000030075a7 */ /* 0x0022a4000802017f */
[----:B--2---:R-:W-:Y:S05]  /*13b10*/  @!P1 NANOSLEEP.SYNCS 0x989680 ;  /* 0x009896800000995d */ /* 0x004fea0003900000 */
[----:B------:R-:W2:Y:S02]  /*13b20*/  @!P1 SYNCS.PHASECHK.TRANS64 P1, [R3+URZ], R0 ;  /* 0x00000000030095a7 */ /* 0x000ea4000802007f */
[----:B--2---:R-:W-:Y:S05]  /*13b30*/  @!P1 BRA `(.L_x_21) ;  /* 0xfffffffc00f09947 */ /* 0x004fea000383ffff */
[----:B------:R-:W-:Y:S05]  /*13b40*/  BRA `(.L_x_20) ;  /* 0xfffffed800f47947 */ /* 0x000fea000383ffff */
.L_x_26:
[----:B-1----:R-:W-:-:S04]  /*13b50*/  IMAD.U32 R7, RZ, RZ, UR4 ;  /* 0x00000004ff077e24 */ /* 0x002fc8000f8e00ff */
[----:B------:R1:W2:Y:S03]  /*13b60*/  SYNCS.PHASECHK.TRANS64.TRYWAIT P1, [R7+URZ], R4 ;  /* 0x00000004070075a7 */ /* 0x0002a6000802017f */
[----:B--2---:R-:W-:Y:S05]  /*13b70*/  @!P1 NANOSLEEP.SYNCS 0x989680 ;  /* 0x009896800000995d */ /* 0x004fea0003900000 */
[----:B------:R-:W2:Y:S02]  /*13b80*/  @!P1 SYNCS.PHASECHK.TRANS64 P1, [R7+URZ], R4 ;  /* 0x00000004070095a7 */ /* 0x000ea4000802007f */
[----:B--2---:R-:W-:Y:S05]  /*13b90*/  @!P1 BRA `(.L_x_26) ;  /* 0xfffffffc00ec9947 */ /* 0x004fea000383ffff */
[----:B------:R-:W-:Y:S05]  /*13ba0*/  BRA `(.L_x_25) ;  /* 0xfffffee800f07947 */ /* 0x000fea000383ffff */
.L_x_487:
[----:B------:R-:W-:Y:S01]  /*13bb0*/  BSSY B1, `(.L_x_509) ;  /* 0x0000006000017945 */ /* 0x000fe20003800000 */
[----:B------:R-:W-:-:S07]  /*13bc0*/  IMAD.MOV.U32 R15, RZ, RZ, -0x1 ;  /* 0xffffffffff0f7424 */ /* 0x000fce00078e00ff */
[----:B------:R-:W-:Y:S05]  /*13bd0*/  WARPSYNC.COLLECTIVE R15, `(.L_x_510) ;  /* 0x000000000f0c7348 */ /* 0x000fea0003c00000 */
[----:B------:R-:W-:Y:S02]  /*13be0*/  ELECT P6, UR62, PT ;  /* 0x00000000003e782f */ /* 0x000fe400038c0000 */
[----:B------:R-:W-:Y:S01]  /*13bf0*/  MOV R14, UR62 ;  /* 0x0000003e000e7c02 */ /* 0x000fe20008000f00 */
[----:B------:R-:W-:Y:S10]  /*13c00*/  ENDCOLLECTIVE ;  /* 0x000000000000791b */ /* 0x000ff40003800000 */
.L_x_510:
[----:B------:R-:W-:Y:S05]  /*13c10*/  BSYNC B1 ;  /* 0x0000000000017941 */ /* 0x000fea0003800000 */
.L_x_509:
[----:B------:R-:W-:Y:S05]  /*13c20*/  BRA `(.L_x_511) ;  /* 0xffffffec008c7947 */ /* 0x000fea000383ffff */
.L_x_490:
[----:B0-----:R0:W2:Y:S02]  /*13c30*/  SYNCS.PHASECHK.TRANS64.TRYWAIT P0, [R7+URZ+0x38], R12 ;  /* 0x0000380c070075a7 */ /* 0x0010a4000800017f */
[----:B--2---:R-:W-:Y:S05]  /*13c40*/  @!P0 NANOSLEEP.SYNCS 0x989680 ;  /* 0x009896800000895d */ /* 0x004fea0003900000 */
[----:B------:R-:W2:Y:S02]  /*13c50*/  @!P0 SYNCS.PHASECHK.TRANS64 P0, [R7+URZ+0x38], R12 ;  /* 0x0000380c070085a7 */ /* 0x000ea4000800007f */
[----:B--2---:R-:W-:Y:S05]  /*13c60*/  @!P0 BRA `(.L_x_490) ;  /* 0xfffffffc00f08947 */ /* 0x004fea000383ffff */
[----:B------:R-:W-:Y:S05]  /*13c70*/  BRA `(.L_x_512) ;  /* 0xffffffec00cc7947 */ /* 0x000fea000383ffff */
.L_x_498:
[----:B------:R-:W-:Y:S01]  /*13c80*/  BSSY B0, `(.L_x_513) ;  /* 0x0000006000007945 */ /* 0x000fe20003800000 */
[----:B------:R-:W-:-:S07]  /*13c90*/  IMAD.MOV.U32 R15, RZ, RZ, -0x1 ;  /* 0xffffffffff0f7424 */ /* 0x000fce00078e00ff */
[----:B------:R-:W-:Y:S05]  /*13ca0*/  WARPSYNC.COLLECTIVE R15, `(.L_x_514) ;  /* 0x000000000f0c7348 */ /* 0x000fea0003c00000 */
[----:B------:R-:W-:Y:S02]  /*13cb0*/  ELECT P6, UR62, PT ;  /* 0x00000000003e782f */ /* 0x000fe400038c0000 */
[----:B------:R-:W-:Y:S01]  /*13cc0*/  MOV R14, UR62 ;  /* 0x0000003e000e7c02 */ /* 0x000fe20008000f00 */
[----:B------:R-:W-:Y:S10]  /*13cd0*/  ENDCOLLECTIVE ;  /* 0x000000000000791b */ /* 0x000ff40003800000 */
.L_x_514:
[----:B------:R-:W-:Y:S05]  /*13ce0*/  BSYNC B0 ;  /* 0x0000000000007941 */ /* 0x000fea0003800000 */
.L_x_513:
[----:B------:R-:W-:Y:S05]  /*13cf0*/  BRA `(.L_x_515) ;  /* 0xfffffff8005c7947 */ /* 0x000fea000383ffff */
.L_x_502:
[----:B0-----:R0:W1:Y:S02]  /*13d00*/  SYNCS.PHASECHK.TRANS64.TRYWAIT P0, [R5+URZ], R2 ;  /* 0x00000002050075a7 */ /* 0x001064000800017f */
[----:B-1----:R-:W-:Y:S05]  /*13d10*/  @!P0 NANOSLEEP.SYNCS 0x989680 ;  /* 0x009896800000895d */ /* 0x002fea0003900000 */
[----:B------:R-:W1:Y:S02]  /*13d20*/  @!P0 SYNCS.PHASECHK.TRANS64 P0, [R5+URZ], R2 ;  /* 0x00000002050085a7 */ /* 0x000e64000800007f */
[----:B-1----:R-:W-:Y:S05]  /*13d30*/  @!P0 BRA `(.L_x_502) ;  /* 0xfffffffc00f08947 */ /* 0x002fea000383ffff */
[----:B------:R-:W-:Y:S05]  /*13d40*/  BRA `(.L_x_516) ;  /* 0xfffffff800847947 */ /* 0x000fea000383ffff */
.L_x_503:
[----:B0-----:R0:W1:Y:S02]  /*13d50*/  SYNCS.PHASECHK.TRANS64.TRYWAIT P0, [R7+URZ], R0 ;  /* 0x00000000070075a7 */ /* 0x001064000800017f */
[----:B-1----:R-:W-:Y:S05]  /*13d60*/  @!P0 NANOSLEEP.SYNCS 0x989680 ;  /* 0x009896800000895d */ /* 0x002fea0003900000 */
[----:B------:R-:W1:Y:S02]  /*13d70*/  @!P0 SYNCS.PHASECHK.TRANS64 P0, [R7+URZ], R0 ;  /* 0x00000000070085a7 */ /* 0x000e64000800007f */
[----:B-1----:R-:W-:Y:S05]  /*13d80*/  @!P0 BRA `(.L_x_503) ;  /* 0xfffffffc00f08947 */ /* 0x002fea000383ffff */
[----:B------:R-:W-:Y:S05]  /*13d90*/  BRA `(.L_x_517) ;  /* 0xfffffff800947947 */ /* 0x000fea000383ffff */
.L_x_504:
[----:B0-----:R0:W1:Y:S02]  /*13da0*/  SYNCS.PHASECHK.TRANS64.TRYWAIT P0, [R7+URZ], R0 ;  /* 0x00000000070075a7 */ /* 0x001064000800017f */
[----:B-1----:R-:W-:Y:S05]  /*13db0*/  @!P0 NANOSLEEP.SYNCS 0x989680 ;  /* 0x009896800000895d */ /* 0x002fea0003900000 */
[----:B------:R-:W1:Y:S02]  /*13dc0*/  @!P0 SYNCS.PHASECHK.TRANS64 P0, [R7+URZ], R0 ;  /* 0x00000000070085a7 */ /* 0x000e64000800007f */
[----:B-1----:R-:W-:Y:S05]  /*13dd0*/  @!P0 BRA `(.L_x_504) ;  /* 0xfffffffc00f08947 */ /* 0x002fea000383ffff */
[----:B------:R-:W-:Y:S05]  /*13de0*/  BRA `(.L_x_518) ;  /* 0xfffffff800a47947 */ /* 0x000fea000383ffff */
.L_x_505:
[----:B0-----:R0:W1:Y:S02]  /*13df0*/  SYNCS.PHASECHK.TRANS64.TRYWAIT P0, [R7+URZ], R0 ;  /* 0x00000000070075a7 */ /* 0x001064000800017f */
[----:B-1----:R-:W-:Y:S05]  /*13e00*/  @!P0 NANOSLEEP.SYNCS 0x989680 ;  /* 0x009896800000895d */ /* 0x002fea0003900000 */
[----:B------:R-:W1:Y:S02]  /*13e10*/  @!P0 SYNCS.PHASECHK.TRANS64 P0, [R7+URZ], R0 ;  /* 0x00000000070085a7 */ /* 0x000e64000800007f */
[----:B-1----:R-:W-:Y:S05]  /*13e20*/  @!P0 BRA `(.L_x_505) ;  /* 0xfffffffc00f08947 */ /* 0x002fea000383ffff */
[----:B------:R-:W-:Y:S05]  /*13e30*/  BRA `(.L_x_519) ;  /* 0xfffffff800b47947 */ /* 0x000fea000383ffff */
.L_x_506:
[----:B0-----:R0:W1:Y:S02]  /*13e40*/  SYNCS.PHASECHK.TRANS64.TRYWAIT P0, [R7+URZ], R0 ;  /* 0x00000000070075a7 */ /* 0x001064000800017f */
[----:B-1----:R-:W-:Y:S05]  /*13e50*/  @!P0 NANOSLEEP.SYNCS 0x989680 ;  /* 0x009896800000895d */ /* 0x002fea0003900000 */
[----:B------:R-:W1:Y:S02]  /*13e60*/  @!P0 SYNCS.PHASECHK.TRANS64 P0, [R7+URZ], R0 ;  /* 0x00000000070085a7 */ /* 0x000e64000800007f */
[----:B-1----:R-:W-:Y:S05]  /*13e70*/  @!P0 BRA `(.L_x_506) ;  /* 0xfffffffc00f08947 */ /* 0x002fea000383ffff */
[----:B------:R-:W-:Y:S05]  /*13e80*/  BRA `(.L_x_520) ;  /* 0xfffffff800c47947 */ /* 0x000fea000383ffff */
.L_x_507:
[----:B0-----:R0:W1:Y:S02]  /*13e90*/  SYNCS.PHASECHK.TRANS64.TRYWAIT P0, [R7+URZ], R0 ;  /* 0x00000000070075a7 */ /* 0x001064000800017f */
[----:B-1----:R-:W-:Y:S05]  /*13ea0*/  @!P0 NANOSLEEP.SYNCS 0x989680 ;  /* 0x009896800000895d */ /* 0x002fea0003900000 */
[----:B------:R-:W1:Y:S02]  /*13eb0*/  @!P0 SYNCS.PHASECHK.TRANS64 P0, [R7+URZ], R0 ;  /* 0x00000000070085a7 */ /* 0x000e64000800007f */
[----:B-1----:R-:W-:Y:S05]  /*13ec0*/  @!P0 BRA `(.L_x_507) ;  /* 0xfffffffc00f08947 */ /* 0x002fea000383ffff */
[----:B------:R-:W-:Y:S05]  /*13ed0*/  BRA `(.L_x_521) ;  /* 0xfffffff800d47947 */ /* 0x000fea000383ffff */
.L_x_522:
[----:B------:R-:W-:-:S00]  /*13ee0*/  BRA `(.L_x_522) ;  /* 0xfffffffc00fc7947 */ /* 0x000fc0000383ffff */
[----:B------:R-:W-:-:S00]  /*13ef0*/  NOP ;  /* 0x0000000000007918 */ /* 0x000fc00000000000 */
        /* <DEDUP_REMOVED lines=8> */
.L_x_523:


//--------------------- .nv.global.init           --------------------------
	.section	.nv.global.init,"aw",@progbits
.nv.global.init:
	.type		$str$22,@object
	.size		$str$22,($str$23 - $str$22)
$str$22:
        /*0000*/ 	.byte	0x6b, 0x5f, 0x74, 0x69, 0x6c, 0x65, 0x5f, 0x63, 0x6f, 0x75, 0x6e, 0x74, 0x20, 0x3e, 0x3d, 0x20
        /*0010*/ 	.byte	0x31, 0x00
	.type		$str$23,@object
	.size		$str$23,(__unnamed_1 - $str$23)
$str$23:
        /*0012*/ 	.byte	0x2f, 0x74, 0x6d, 0x70, 0x2f, 0x63, 0x75, 0x74, 0x6c, 0x61, 0x73, 0x73, 0x5f, 0x73, 0x77, 0x65
        /*0022*/ 	.byte	0x65, 0x70, 0x5f, 0x73, 0x72, 0x63, 0x2f, 0x69, 0x6e, 0x63, 0x6c, 0x75, 0x64, 0x65, 0x2f, 0x63
        /*0032*/ 	.byte	0x75, 0x74, 0x6c, 0x61, 0x73, 0x73, 0x2f, 0x67, 0x65, 0x6d, 0x6d, 0x2f, 0x63, 0x6f, 0x6c, 0x6c
        /*0042*/ 	.byte	0x65, 0x63, 0x74, 0x69, 0x76, 0x65, 0x2f, 0x73, 0x6d, 0x39, 0x30, 0x5f, 0x6d, 0x6d, 0x61, 0x5f
        /*0052*/ 	.byte	0x74, 0x6d, 0x61, 0x5f, 0x67, 0x6d, 0x6d, 0x61, 0x5f, 0x73, 0x73, 0x5f, 0x77, 0x61, 0x72, 0x70
        /*0062*/ 	.byte	0x73, 0x70, 0x65, 0x63, 0x69, 0x61, 0x6c, 0x69, 0x7a, 0x65, 0x64, 0x2e, 0x68, 0x70, 0x70, 0x00
	.type		__unnamed_1,@object
	.size		__unnamed_1,(.L_0 - __unnamed_1)
__unnamed_1:
        /* <DEDUP_REMOVED lines=181> */
        /*0bc2*/ 	.byte	0x74, 0x69, 0x74, 0x79, 0x5d, 0x00
.L_0:


//--------------------- .nv.shared._ZN7cutlass13device_kernelINS_4gemm6kernel13GemmUniversalIN4cute5tupleIJiiiiEEENS1_10collective13CollectiveMmaINS1_34MainloopSm90TmaGmmaWarpSpecializedILi7ENS5_IJNS4_1CILi2EEENSA_ILi1EEESC_EEENS1_35KernelTmaWarpSpecializedCooperativeEEENS5_IJNSA_ILi256EEENSA_ILi224EEENSA_ILi32EEEEEENS_6half_tENS5_IJlSC_lEEESK_SL_NS4_8TiledMMAINS4_8MMA_AtomIJNS4_4SM904GMMA25MMA_64x32x16_F32F16F16_SSILNSP_5MajorE0ELSR_0ELNSP_7ScaleInE1ELSS_1EEEEEENS4_6LayoutISD_NS5_IJSC_NSA_ILi0EEESW_EEEEENS5_IJNS4_10UnderscoreESZ_SZ_EEEEENS4_13SM90_TMA_LOADENS4_14ComposedLayoutINS4_7SwizzleILi2ELi4ELi3EEENS4_18smem_ptr_flag_bitsILi16EEENSV_INS5_IJNSA_ILi8EEESI_EEENS5_IJSI_SC_EEEEEEEvNS4_8identityENS4_23SM90_TMA_LOAD_MULTICASTES1C_vS1D_EENS_8epilogue10collective6detail29Sm90TmaWarpSpecializedAdapterINS1H_15DefaultEpilogueISK_SL_SL_NS1G_6thread17LinearCombinationISK_Li1EffLNS1L_9ScaleType4KindE0ELNS_15FloatRoundStyleE2ESK_EENS1_15EpilogueDefaultEEEEEvvEEEEvNT_6ParamsE --------------------------
	.section	.nv.shared._ZN7cutlass13device_kernelINS_4gemm6kernel13GemmUniversalIN4cute5tupleIJiiiiEEENS1_10collective13CollectiveMmaINS1_34MainloopSm90TmaGmmaWarpSpecializedILi7ENS5_IJNS4_1CILi2EEENSA_ILi1EEESC_EEENS1_35KernelTmaWarpSpecializedCooperativeEEENS5_IJNSA_ILi256EEENSA_ILi224EEENSA_ILi32EEEEEENS_6half_tENS5_IJlSC_lEEESK_SL_NS4_8TiledMMAINS4_8MMA_AtomIJNS4_4SM904GMMA25MMA_64x32x16_F32F16F16_SSILNSP_5MajorE0ELSR_0ELNSP_7ScaleInE1ELSS_1EEEEEENS4_6LayoutISD_NS5_IJSC_NSA_ILi0EEESW_EEEEENS5_IJNS4_10UnderscoreESZ_SZ_EEEEENS4_13SM90_TMA_LOADENS4_14ComposedLayoutINS4_7SwizzleILi2ELi4ELi3EEENS4_18smem_ptr_flag_bitsILi16EEENSV_INS5_IJNSA_ILi8EEESI_EEENS5_IJSI_SC_EEEEEEEvNS4_8identityENS4_23SM90_TMA_LOAD_MULTICASTES1C_vS1D_EENS_8epilogue10collective6detail29Sm90TmaWarpSpecializedAdapterINS1H_15DefaultEpilogueISK_SL_SL_NS1G_6thread17LinearCombinationISK_Li1EffLNS1L_9ScaleType4KindE0ELNS_15FloatRoundStyleE2ESK_EENS1_15EpilogueDefaultEEEEEvvEEEEvNT_6ParamsE,"aw",@nobits
	.sectionflags	@""
	.align	16
	.zero		1024


//--------------------- .nv.shared.reserved.0     --------------------------
	.section	.nv.shared.reserved.0,"aw",@nobits
	.weak		__nv_reservedSMEM_offset_0_alias
	.size		__nv_reservedSMEM_offset_0_alias, 0, 0
	.other		__nv_reservedSMEM_offset_0_alias,@"STO_CUDA_RESERVED_SHARED STV_DEFAULT"
__nv_reservedSMEM_offset_0_alias:
	.zero		0


//--------------------- .nv.global                --------------------------
	.section	.nv.global,"aw",@nobits
.nv.global:
	.type		_ZN39_INTERNAL_11dd1506_4_k_cu_5584e350_37574cute1_E,@object
	.size		_ZN39_INTERNAL_11dd1506_4_k_cu_5584e350_37574cute1_E,(_ZN39_INTERNAL_11dd1506_4_k_cu_5584e350_37574cuda3std3__45__cpo6cbeginE - _ZN39_INTERNAL_11dd1506_4_k_cu_5584e350_37574cute1_E)
_ZN39_INTERNAL_11dd1506_4_k_cu_5584e350_37574cute1_E:
	.zero		1
	.type		_ZN39_INTERNAL_11dd1506_4_k_cu_5584e350_37574cuda3std3__45__cpo6cbeginE,@object
	.size		_ZN39_INTERNAL_11dd1506_4_k_cu_5584e350_37574cuda3std3__45__cpo6cbeginE,(_ZN39_INTERNAL_11dd1506_4_k_cu_5584e350_37574cuda3std3__48in_placeE - _ZN39_INTERNAL_11dd1506_4_k_cu_5584e350_37574cuda3std3__45__cpo6cbeginE)
_ZN39_INTERNAL_11dd1506_4_k_cu_5584e350_37574cuda3std3__45__cpo6cbeginE:
	.zero		1
	.type		_ZN39_INTERNAL_11dd1506_4_k_cu_5584e350_37574cuda3std3__48in_placeE,@object
	.size		_ZN39_INTERNAL_11dd1506_4_k_cu_5584e350_37574cuda3std3__48in_placeE,(_ZN39_INTERNAL_11dd1506_4_k_cu_5584e350_37574cuda3std6ranges3__45__cpo9iter_moveE - _ZN39_INTERNAL_11dd1506_4_k_cu_5584e350_37574cuda3std3__48in_placeE)
_ZN39_INTERNAL_11dd1506_4_k_cu_5584e350_37574cuda3std3__48in_placeE:
	.zero		1
	.type		_ZN39_INTERNAL_11dd1506_4_k_cu_5584e350_37574cuda3std6ranges3__45__cpo9iter_moveE,@object
	.size		_ZN39_INTERNAL_11dd1506_4_k_cu_5584e350_37574cuda3std6ranges3__45__cpo9iter_moveE,(_ZN39_INTERNAL_11dd1506_4_k_cu_5584e350_37574cuda3std3__45__cpo5beginE - _ZN39_INTERNAL_11dd1506_4_k_cu_5584e350_37574cuda3std6ranges3__45__cpo9iter_moveE)
_ZN39_INTERNAL_11dd1506_4_k_cu_5584e350_37574cuda3std6ranges3__45__cpo9iter_moveE:
	.zero		1
	.type		_ZN39_INTERNAL_11dd1506_4_k_cu_5584e350_37574cuda3std3__45__cpo5beginE,@object
	.size		_ZN39_INTERNAL_11dd1506_4_k_cu_5584e350_37574cuda3std3__45__cpo5beginE,(_ZN39_INTERNAL_11dd1506_4_k_cu_5584e350_37574cuda3std3__441_GLOBAL__N__11dd1506_4_k_cu_5584e350_37576ignoreE - _ZN39_INTERNAL_11dd1506_4_k_cu_5584e350_37574cuda3std3__45__cpo5beginE)
_ZN39_INTERNAL_11dd1506_4_k_cu_5584e350_37574cuda3std3__45__cpo5beginE:
	.zero		1
	.type		_ZN39_INTERNAL_11dd1506_4_k_cu_5584e350_37574cuda3std3__441_GLOBAL__N__11dd1506_4_k_cu_5584e350_37576ignoreE,@object
	.size		_ZN39_INTERNAL_11dd1506_4_k_cu_5584e350_37574cuda3std3__441_GLOBAL__N__11dd1506_4_k_cu_5584e350_37576ignoreE,(_ZN39_INTERNAL_11dd1506_4_k_cu_5584e350_37574cute7productE - _ZN39_INTERNAL_11dd1506_4_k_cu_5584e350_37574cuda3std3__441_GLOBAL__N__11dd1506_4_k_cu_5584e350_37576ignoreE)
_ZN39_INTERNAL_11dd1506_4_k_cu_5584e350_37574cuda3std3__441_GLOBAL__N__11dd1506_4_k_cu_5584e350_37576ignoreE:
	.zero		1
	.type		_ZN39_INTERNAL_11dd1506_4_k_cu_5584e350_37574cute7productE,@object
	.size		_ZN39_INTERNAL_11dd1506_4_k_cu_5584e350_37574cute7productE,(_ZN39_INTERNAL_11dd1506_4_k_cu_5584e350_37574cuda3std3__45__cpo3endE - _ZN39_INTERNAL_11dd1506_4_k_cu_5584e350_37574cute7productE)
_ZN39_INTERNAL_11dd1506_4_k_cu_5584e350_37574cute7productE:
	.zero		1
	.type		_ZN39_INTERNAL_11dd1506_4_k_cu_5584e350_37574cuda3std3__45__cpo3endE,@object
	.size		_ZN39_INTERNAL_11dd1506_4_k_cu_5584e350_37574cuda3std3__45__cpo3endE,(_ZN39_INTERNAL_11dd1506_4_k_cu_5584e350_37574cuda3std3__419piecewise_constructE - _ZN39_INTERNAL_11dd1506_4_k_cu_5584e350_37574cuda3std3__45__cpo3endE)
_ZN39_INTERNAL_11dd1506_4_k_cu_5584e350_37574cuda3std3__45__cpo3endE:
	.zero		1
	.type		_ZN39_INTERNAL_11dd1506_4_k_cu_5584e350_37574cuda3std3__419piecewise_constructE,@object
	.size		_ZN39_INTERNAL_11dd1506_4_k_cu_5584e350_37574cuda3std3__419piecewise_constructE,(_ZN39_INTERNAL_11dd1506_4_k_cu_5584e350_37574cuda3std3__45__cpo4cendE - _ZN39_INTERNAL_11dd1506_4_k_cu_5584e350_37574cuda3std3__419piecewise_constructE)
_ZN39_INTERNAL_11dd1506_4_k_cu_5584e350_37574cuda3std3__419piecewise_constructE:
	.zero		1
	.type		_ZN39_INTERNAL_11dd1506_4_k_cu_5584e350_37574cuda3std3__45__cpo4cendE,@object
	.size		_ZN39_INTERNAL_11dd1506_4_k_cu_5584e350_37574cuda3std3__45__cpo4cendE,(_ZN39_INTERNAL_11dd1506_4_k_cu_5584e350_37574cuda3std6ranges3__45__cpo4swapE - _ZN39_INTERNAL_11dd1506_4_k_cu_5584e350_37574cuda3std3__45__cpo4cendE)
_ZN39_INTERNAL_11dd1506_4_k_cu_5584e350_37574cuda3std3__45__cpo4cendE:
	.zero		1
	.type		_ZN39_INTERNAL_11dd1506_4_k_cu_5584e350_37574cuda3std6ranges3__45__cpo4swapE,@object
	.size		_ZN39_INTERNAL_11dd1506_4_k_cu_5584e350_37574cuda3std6ranges3__45__cpo4swapE,(.L_8 - _ZN39_INTERNAL_11dd1506_4_k_cu_5584e350_37574cuda3std6ranges3__45__cpo4swapE)
_ZN39_INTERNAL_11dd1506_4_k_cu_5584e350_37574cuda3std6ranges3__45__cpo4swapE:
	.zero		1
.L_8:


//--------------------- .nv.constant0._ZN7cutlass13device_kernelINS_4gemm6kernel13GemmUniversalIN4cute5tupleIJiiiiEEENS1_10collective13CollectiveMmaINS1_34MainloopSm90TmaGmmaWarpSpecializedILi7ENS5_IJNS4_1CILi2EEENSA_ILi1EEESC_EEENS1_35KernelTmaWarpSpecializedCooperativeEEENS5_IJNSA_ILi256EEENSA_ILi224EEENSA_ILi32EEEEEENS_6half_tENS5_IJlSC_lEEESK_SL_NS4_8TiledMMAINS4_8MMA_AtomIJNS4_4SM904GMMA25MMA_64x32x16_F32F16F16_SSILNSP_5MajorE0ELSR_0ELNSP_7ScaleInE1ELSS_1EEEEEENS4_6LayoutISD_NS5_IJSC_NSA_ILi0EEESW_EEEEENS5_IJNS4_10UnderscoreESZ_SZ_EEEEENS4_13SM90_TMA_LOADENS4_14ComposedLayoutINS4_7SwizzleILi2ELi4ELi3EEENS4_18smem_ptr_flag_bitsILi16EEENSV_INS5_IJNSA_ILi8EEESI_EEENS5_IJSI_SC_EEEEEEEvNS4_8identityENS4_23SM90_TMA_LOAD_MULTICASTES1C_vS1D_EENS_8epilogue10collective6detail29Sm90TmaWarpSpecializedAdapterINS1H_15DefaultEpilogueISK_SL_SL_NS1G_6thread17LinearCombinationISK_Li1EffLNS1L_9ScaleType4KindE0ELNS_15FloatRoundStyleE2ESK_EENS1_15EpilogueDefaultEEEEEvvEEEEvNT_6ParamsE --------------------------
	.section	.nv.constant0._ZN7cutlass13device_kernelINS_4gemm6kernel13GemmUniversalIN4cute5tupleIJiiiiEEENS1_10collective13CollectiveMmaINS1_34MainloopSm90TmaGmmaWarpSpecializedILi7ENS5_IJNS4_1CILi2EEENSA_ILi1EEESC_EEENS1_35KernelTmaWarpSpecializedCooperativeEEENS5_IJNSA_ILi256EEENSA_ILi224EEENSA_ILi32EEEEEENS_6half_tENS5_IJlSC_lEEESK_SL_NS4_8TiledMMAINS4_8MMA_AtomIJNS4_4SM904GMMA25MMA_64x32x16_F32F16F16_SSILNSP_5MajorE0ELSR_0ELNSP_7ScaleInE1ELSS_1EEEEEENS4_6LayoutISD_NS5_IJSC_NSA_ILi0EEESW_EEEEENS5_IJNS4_10UnderscoreESZ_SZ_EEEEENS4_13SM90_TMA_LOADENS4_14ComposedLayoutINS4_7SwizzleILi2ELi4ELi3EEENS4_18smem_ptr_flag_bitsILi16EEENSV_INS5_IJNSA_ILi8EEESI_EEENS5_IJSI_SC_EEEEEEEvNS4_8identityENS4_23SM90_TMA_LOAD_MULTICASTES1C_vS1D_EENS_8epilogue10collective6detail29Sm90TmaWarpSpecializedAdapterINS1H_15DefaultEpilogueISK_SL_SL_NS1G_6thread17LinearCombinationISK_Li1EffLNS1L_9ScaleType4KindE0ELNS_15FloatRoundStyleE2ESK_EENS1_15EpilogueDefaultEEEEEvvEEEEvNT_6ParamsE,"a",@progbits
	.sectionflags	@""
	.align	4
.nv.constant0._ZN7cutlass13device_kernelINS_4gemm6kernel13GemmUniversalIN4cute5tupleIJiiiiEEENS1_10collective13CollectiveMmaINS1_34MainloopSm90TmaGmmaWarpSpecializedILi7ENS5_IJNS4_1CILi2EEENSA_ILi1EEESC_EEENS1_35KernelTmaWarpSpecializedCooperativeEEENS5_IJNSA_ILi256EEENSA_ILi224EEENSA_ILi32EEEEEENS_6half_tENS5_IJlSC_lEEESK_SL_NS4_8TiledMMAINS4_8MMA_AtomIJNS4_4SM904GMMA25MMA_64x32x16_F32F16F16_SSILNSP_5MajorE0ELSR_0ELNSP_7ScaleInE1ELSS_1EEEEEENS4_6LayoutISD_NS5_IJSC_NSA_ILi0EEESW_EEEEENS5_IJNS4_10UnderscoreESZ_SZ_EEEEENS4_13SM90_TMA_LOADENS4_14ComposedLayoutINS4_7SwizzleILi2ELi4ELi3EEENS4_18smem_ptr_flag_bitsILi16EEENSV_INS5_IJNSA_ILi8EEESI_EEENS5_IJSI_SC_EEEEEEEvNS4_8identityENS4_23SM90_TMA_LOAD_MULTICASTES1C_vS1D_EENS_8epilogue10collective6detail29Sm90TmaWarpSpecializedAdapterINS1H_15DefaultEpilogueISK_SL_SL_NS1G_6thread17LinearCombinationISK_Li1EffLNS1L_9ScaleType4KindE0ELNS_15FloatRoundStyleE2ESK_EENS1_15EpilogueDefaultEEEEEvvEEEEvNT_6ParamsE:
	.zero		1664


//--------------------- SYMBOLS --------------------------

	.type		.nv.reservedSmem.offset0,@object
	.size		.nv.reservedSmem.offset0,0x4
	.type		__assertfail,@function
